// auto-generated by cutlass_sweep.gemm — config: {"arch": "sm_90", "cluster_m": 4, "cluster_n": 4, "dtype": "bf16", "dtype_b": "bf16", "layout": "nt", "stages": 0, "tile_k": 32, "tile_m": 128, "tile_n": 128}
#include "cutlass/cutlass.h"
#include "cutlass/gemm/collective/collective_builder.hpp"
#include "cutlass/gemm/device/gemm_universal_adapter.h"
#include "cutlass/gemm/kernel/gemm_universal.hpp"
#include "cutlass/epilogue/collective/collective_builder.hpp"

using ElemA = cutlass::bfloat16_t;
using ElemB = cutlass::bfloat16_t;
using ElemCD = cutlass::bfloat16_t;
using Acc  = float;
using TileShape    = cute::Shape<cute::_128, cute::_128, cute::_32>;
using ClusterShape = cute::Shape<cute::_4, cute::_4, cute::_1>;

using CollectiveEpilogue = typename cutlass::epilogue::collective::CollectiveBuilder<
    cutlass::arch::Sm90, cutlass::arch::OpClassTensorOp,
    TileShape, ClusterShape,
    cutlass::epilogue::collective::EpilogueTileAuto,
    Acc, Acc,
    ElemCD, cutlass::layout::RowMajor, 128 / cutlass::sizeof_bits<ElemCD>::value,
    ElemCD, cutlass::layout::RowMajor, 128 / cutlass::sizeof_bits<ElemCD>::value,
    cutlass::epilogue::collective::EpilogueScheduleAuto
  >::CollectiveOp;

using CollectiveMainloop = typename cutlass::gemm::collective::CollectiveBuilder<
    cutlass::arch::Sm90, cutlass::arch::OpClassTensorOp,
    ElemA, cutlass::layout::RowMajor, 128 / cutlass::sizeof_bits<ElemA>::value,
    ElemB, cutlass::layout::ColumnMajor, 128 / cutlass::sizeof_bits<ElemB>::value,
    Acc,
    TileShape, ClusterShape,
    cutlass::gemm::collective::StageCountAutoCarveout<static_cast<int>(sizeof(typename CollectiveEpilogue::SharedStorage))>,
    cutlass::gemm::collective::KernelScheduleAuto
  >::CollectiveOp;

using GemmKernel = cutlass::gemm::kernel::GemmUniversal<
    cute::Shape<int,int,int,int>,
    CollectiveMainloop,
    CollectiveEpilogue
>;
using Gemm = cutlass::gemm::device::GemmUniversalAdapter<GemmKernel>;

// Force the device kernel symbol into the cubin without needing a host main.
auto* _anchor = &cutlass::device_kernel<GemmKernel>;


// ===== COMPILED SASS (sm_90a) =====

	.target	sm_90a

	.elftype	@"ET_EXEC"


//--------------------- .note.nv.tkinfo           --------------------------
	.section	.note.nv.tkinfo,"",@"SHT_NOTE"
	.sectionflags	@"SHF_NOTE_NV_TKINFO"
	.tkinfo
        /*0018*/ 	.word	0x00000002
        /*0030*/ 	.string	""
        /*0030*/ 	.string	"ptxas"
        /*0030*/ 	.string	"Cuda compilation tools, release 13.0, V13.0.88"
        /*0030*/ 	.string	"Build cuda_13.0.r13.0/compiler.36424714_0"
        /*0030*/ 	.string	"-arch sm_90a -m 64 "



//--------------------- .note.nv.cuinfo           --------------------------
	.section	.note.nv.cuinfo,"",@"SHT_NOTE"
	.sectionflags	@"SHF_NOTE_NV_CUINFO"
        /*0018*/ 	.short	0x0002
        /*001a*/ 	.short	0x005a
        /*001c*/ 	.short	0x0082
	.zero		2


//--------------------- .nv.info                  --------------------------
	.section	.nv.info,"",@"SHT_CUDA_INFO"
	.align	4


	//----- nvinfo : EIATTR_REGCOUNT
	.align		4
        /*0000*/ 	.byte	0x04, 0x2f
        /*0002*/ 	.short	(.L_15 - .L_14)
	.align		4
.L_14:
        /*0004*/ 	.word	index@(_ZN7cutlass13device_kernelINS_4gemm6kernel13GemmUniversalIN4cute5tupleIJiiiiEEENS1_10collective13CollectiveMmaINS1_34MainloopSm90TmaGmmaWarpSpecializedILi14ENS5_IJNS4_1CILi4EEESB_NSA_ILi1EEEEEENS1_35KernelTmaWarpSpecializedCooperativeEEENS5_IJNSA_ILi128EEESG_NSA_ILi32EEEEEENS_10bfloat16_tENS5_IJlSC_lEEESJ_SK_NS4_8TiledMMAINS4_8MMA_AtomIJNS4_4SM904GMMA28MMA_64x128x16_F32BF16BF16_SSILNSO_5MajorE0ELSQ_0ELNSO_7ScaleInE1ELSR_1EEEEEENS4_6LayoutINS5_IJNSA_ILi2EEESC_SC_EEENS5_IJSC_NSA_ILi0EEESX_EEEEENS5_IJNS4_10UnderscoreES10_S10_EEEEENS4_23SM90_TMA_LOAD_MULTICASTENS4_14ComposedLayoutINS4_7SwizzleILi2ELi4ELi3EEENS4_18smem_ptr_flag_bitsILi16EEENSU_INS5_IJNSA_ILi8EEESH_EEENS5_IJSH_SC_EEEEEEEvNS4_8identityES13_S1D_vS1E_EENS_8epilogue10collective6detail29Sm90TmaWarpSpecializedAdapterINS1H_15DefaultEpilogueISJ_SK_SK_NS1G_6thread17LinearCombinationISJ_Li1EffLNS1L_9ScaleType4KindE0ELNS_15FloatRoundStyleE2ESJ_EENS1_15EpilogueDefaultEEEEEvvEEEEvNT_6ParamsE)
        /*0008*/ 	.word	0x000000a8


	//----- nvinfo : EIATTR_FRAME_SIZE
	.align		4
.L_15:
        /*000c*/ 	.byte	0x04, 0x11
        /*000e*/ 	.short	(.L_17 - .L_16)
	.align		4
.L_16:
        /*0010*/ 	.word	index@(_ZN7cutlass13device_kernelINS_4gemm6kernel13GemmUniversalIN4cute5tupleIJiiiiEEENS1_10collective13CollectiveMmaINS1_34MainloopSm90TmaGmmaWarpSpecializedILi14ENS5_IJNS4_1CILi4EEESB_NSA_ILi1EEEEEENS1_35KernelTmaWarpSpecializedCooperativeEEENS5_IJNSA_ILi128EEESG_NSA_ILi32EEEEEENS_10bfloat16_tENS5_IJlSC_lEEESJ_SK_NS4_8TiledMMAINS4_8MMA_AtomIJNS4_4SM904GMMA28MMA_64x128x16_F32BF16BF16_SSILNSO_5MajorE0ELSQ_0ELNSO_7ScaleInE1ELSR_1EEEEEENS4_6LayoutINS5_IJNSA_ILi2EEESC_SC_EEENS5_IJSC_NSA_ILi0EEESX_EEEEENS5_IJNS4_10UnderscoreES10_S10_EEEEENS4_23SM90_TMA_LOAD_MULTICASTENS4_14ComposedLayoutINS4_7SwizzleILi2ELi4ELi3EEENS4_18smem_ptr_flag_bitsILi16EEENSU_INS5_IJNSA_ILi8EEESH_EEENS5_IJSH_SC_EEEEEEEvNS4_8identityES13_S1D_vS1E_EENS_8epilogue10collective6detail29Sm90TmaWarpSpecializedAdapterINS1H_15DefaultEpilogueISJ_SK_SK_NS1G_6thread17LinearCombinationISJ_Li1EffLNS1L_9ScaleType4KindE0ELNS_15FloatRoundStyleE2ESJ_EENS1_15EpilogueDefaultEEEEEvvEEEEvNT_6ParamsE)
        /*0014*/ 	.word	0x00000000


	//----- nvinfo : EIATTR_MIN_STACK_SIZE
	.align		4
.L_17:
        /*0018*/ 	.byte	0x04, 0x12
        /*001a*/ 	.short	(.L_19 - .L_18)
	.align		4
.L_18:
        /*001c*/ 	.word	index@(_ZN7cutlass13device_kernelINS_4gemm6kernel13GemmUniversalIN4cute5tupleIJiiiiEEENS1_10collective13CollectiveMmaINS1_34MainloopSm90TmaGmmaWarpSpecializedILi14ENS5_IJNS4_1CILi4EEESB_NSA_ILi1EEEEEENS1_35KernelTmaWarpSpecializedCooperativeEEENS5_IJNSA_ILi128EEESG_NSA_ILi32EEEEEENS_10bfloat16_tENS5_IJlSC_lEEESJ_SK_NS4_8TiledMMAINS4_8MMA_AtomIJNS4_4SM904GMMA28MMA_64x128x16_F32BF16BF16_SSILNSO_5MajorE0ELSQ_0ELNSO_7ScaleInE1ELSR_1EEEEEENS4_6LayoutINS5_IJNSA_ILi2EEESC_SC_EEENS5_IJSC_NSA_ILi0EEESX_EEEEENS5_IJNS4_10UnderscoreES10_S10_EEEEENS4_23SM90_TMA_LOAD_MULTICASTENS4_14ComposedLayoutINS4_7SwizzleILi2ELi4ELi3EEENS4_18smem_ptr_flag_bitsILi16EEENSU_INS5_IJNSA_ILi8EEESH_EEENS5_IJSH_SC_EEEEEEEvNS4_8identityES13_S1D_vS1E_EENS_8epilogue10collective6detail29Sm90TmaWarpSpecializedAdapterINS1H_15DefaultEpilogueISJ_SK_SK_NS1G_6thread17LinearCombinationISJ_Li1EffLNS1L_9ScaleType4KindE0ELNS_15FloatRoundStyleE2ESJ_EENS1_15EpilogueDefaultEEEEEvvEEEEvNT_6ParamsE)
        /*0020*/ 	.word	0x00000000
.L_19:


//--------------------- .nv.compat                --------------------------
	.section	.nv.compat,"",@"SHT_CUDA_COMPAT_INFO"
	.align	4
        /*0000*/ 	.byte	0x02, 0x09, 0x01, 0x00, 0x02, 0x02, 0x04, 0x00, 0x02, 0x05, 0x05, 0x00, 0x03, 0x07, 0x01, 0x01
        /*0010*/ 	.byte	0x02, 0x03, 0x01, 0x00, 0x02, 0x06, 0x01, 0x00, 0x04, 0x0b, 0x08, 0x00, 0x00, 0x00, 0x00, 0x00
        /*0020*/ 	.byte	0x00, 0x00, 0x00, 0x00


//--------------------- .nv.info._ZN7cutlass13device_kernelINS_4gemm6kernel13GemmUniversalIN4cute5tupleIJiiiiEEENS1_10collective13CollectiveMmaINS1_34MainloopSm90TmaGmmaWarpSpecializedILi14ENS5_IJNS4_1CILi4EEESB_NSA_ILi1EEEEEENS1_35KernelTmaWarpSpecializedCooperativeEEENS5_IJNSA_ILi128EEESG_NSA_ILi32EEEEEENS_10bfloat16_tENS5_IJlSC_lEEESJ_SK_NS4_8TiledMMAINS4_8MMA_AtomIJNS4_4SM904GMMA28MMA_64x128x16_F32BF16BF16_SSILNSO_5MajorE0ELSQ_0ELNSO_7ScaleInE1ELSR_1EEEEEENS4_6LayoutINS5_IJNSA_ILi2EEESC_SC_EEENS5_IJSC_NSA_ILi0EEESX_EEEEENS5_IJNS4_10UnderscoreES10_S10_EEEEENS4_23SM90_TMA_LOAD_MULTICASTENS4_14ComposedLayoutINS4_7SwizzleILi2ELi4ELi3EEENS4_18smem_ptr_flag_bitsILi16EEENSU_INS5_IJNSA_ILi8EEESH_EEENS5_IJSH_SC_EEEEEEEvNS4_8identityES13_S1D_vS1E_EENS_8epilogue10collective6detail29Sm90TmaWarpSpecializedAdapterINS1H_15DefaultEpilogueISJ_SK_SK_NS1G_6thread17LinearCombinationISJ_Li1EffLNS1L_9ScaleType4KindE0ELNS_15FloatRoundStyleE2ESJ_EENS1_15EpilogueDefaultEEEEEvvEEEEvNT_6ParamsE --------------------------
	.section	.nv.info._ZN7cutlass13device_kernelINS_4gemm6kernel13GemmUniversalIN4cute5tupleIJiiiiEEENS1_10collective13CollectiveMmaINS1_34MainloopSm90TmaGmmaWarpSpecializedILi14ENS5_IJNS4_1CILi4EEESB_NSA_ILi1EEEEEENS1_35KernelTmaWarpSpecializedCooperativeEEENS5_IJNSA_ILi128EEESG_NSA_ILi32EEEEEENS_10bfloat16_tENS5_IJlSC_lEEESJ_SK_NS4_8TiledMMAINS4_8MMA_AtomIJNS4_4SM904GMMA28MMA_64x128x16_F32BF16BF16_SSILNSO_5MajorE0ELSQ_0ELNSO_7ScaleInE1ELSR_1EEEEEENS4_6LayoutINS5_IJNSA_ILi2EEESC_SC_EEENS5_IJSC_NSA_ILi0EEESX_EEEEENS5_IJNS4_10UnderscoreES10_S10_EEEEENS4_23SM90_TMA_LOAD_MULTICASTENS4_14ComposedLayoutINS4_7SwizzleILi2ELi4ELi3EEENS4_18smem_ptr_flag_bitsILi16EEENSU_INS5_IJNSA_ILi8EEESH_EEENS5_IJSH_SC_EEEEEEEvNS4_8identityES13_S1D_vS1E_EENS_8epilogue10collective6detail29Sm90TmaWarpSpecializedAdapterINS1H_15DefaultEpilogueISJ_SK_SK_NS1G_6thread17LinearCombinationISJ_Li1EffLNS1L_9ScaleType4KindE0ELNS_15FloatRoundStyleE2ESJ_EENS1_15EpilogueDefaultEEEEEvvEEEEvNT_6ParamsE,"",@"SHT_CUDA_INFO"
	.sectionflags	@""
	.align	4


	//----- nvinfo : EIATTR_CUDA_API_VERSION
	.align		4
        /*0000*/ 	.byte	0x04, 0x37
        /*0002*/ 	.short	(.L_21 - .L_20)
.L_20:
        /*0004*/ 	.word	0x00000082


	//----- nvinfo : EIATTR_KPARAM_INFO
	.align		4
.L_21:
        /*0008*/ 	.byte	0x04, 0x17
        /*000a*/ 	.short	(.L_23 - .L_22)
.L_22:
        /*000c*/ 	.word	0x00000000
        /*0010*/ 	.short	0x0000
        /*0012*/ 	.short	0x0070
        /*0014*/ 	.byte	0x00, 0xf0, 0x01, 0x10


	//----- nvinfo : EIATTR_SPARSE_MMA_MASK
	.align		4
.L_23:
        /*0018*/ 	.byte	0x03, 0x50
        /*001a*/ 	.short	0x0000


	//----- nvinfo : EIATTR_MAXREG_COUNT
	.align		4
        /*001c*/ 	.byte	0x03, 0x1b
        /*001e*/ 	.short	0x00a8


	//----- nvinfo : EIATTR_NUM_BARRIERS
	.align		4
        /*0020*/ 	.byte	0x02, 0x4c
        /*0022*/ 	.byte	0x01
	.zero		1


	//----- nvinfo : EIATTR_EXTERNS
	.align		4
        /*0024*/ 	.byte	0x04, 0x0f
        /*0026*/ 	.short	(.L_25 - .L_24)


	//   ....[0]....
	.align		4
.L_24:
        /*0028*/ 	.word	index@(__assertfail)


	//----- nvinfo : EIATTR_MERCURY_ISA_VERSION
	.align		4
.L_25:
        /*002c*/ 	.byte	0x03, 0x5f
        /*002e*/ 	.short	0x0101


	//----- nvinfo : EIATTR_INT_WARP_WIDE_INSTR_OFFSETS
	.align		4
        /*0030*/ 	.byte	0x04, 0x31
        /*0032*/ 	.short	(.L_27 - .L_26)


	//   ....[0]....
.L_26:
        /*0034*/ 	.word	0x000005f0


	//   ....[1]....
        /*0038*/ 	.word	0x00000620


	//   ....[2]....
        /*003c*/ 	.word	0x000007c0


	//----- nvinfo : EIATTR_COOP_GROUP_MASK_REGIDS
	.align		4
.L_27:
        /*0040*/ 	.byte	0x04, 0x29
        /*0042*/ 	.short	(.L_29 - .L_28)


	//   ....[0]....
.L_28:
        /*0044*/ 	.word	0xffffffff


	//   ....[1]....
        /*0048*/ 	.word	0xffffffff


	//   ....[2]....
        /*004c*/ 	.word	0xffffffff


	//   ....[3]....
        /*0050*/ 	.word	0xffffffff


	//   ....[4]....
        /*0054*/ 	.word	0xffffffff


	//   ....[5]....
        /*0058*/ 	.word	0xffffffff


	//----- nvinfo : EIATTR_COOP_GROUP_INSTR_OFFSETS
	.align		4
.L_29:
        /*005c*/ 	.byte	0x04, 0x28
        /*005e*/ 	.short	(.L_31 - .L_30)


	//   ....[0]....
.L_30:
        /*0060*/ 	.word	0x00000060


	//   ....[1]....
        /*0064*/ 	.word	0x00000070


	//   ....[2]....
        /*0068*/ 	.word	0x00000130


	//   ....[3]....
        /*006c*/ 	.word	0x00000440


	//   ....[4]....
        /*0070*/ 	.word	0x00000980


	//   ....[5]....
        /*0074*/ 	.word	0x000013c0


	//----- nvinfo : EIATTR_REG_RECONFIG
	.align		4
.L_31:
        /*0078*/ 	.byte	0x01, 0x54
	.zero		2


	//----- nvinfo : EIATTR_SYSCALL_OFFSETS
	.align		4
        /*007c*/ 	.byte	0x04, 0x46
        /*007e*/ 	.short	(.L_33 - .L_32)


	//   ....[0]....
.L_32:
        /*0080*/ 	.word	0x00001580


	//----- nvinfo : EIATTR_MBARRIER_INSTR_OFFSETS
	.align		4
.L_33:
        /*0084*/ 	.byte	0x04, 0x39
        /*0086*/ 	.short	(.L_35 - .L_34)


	//   ....[0]....
.L_34:
        /*0088*/ 	.word	0x00000250
        /*008c*/ 	.word	0x000000ff
        /*0090*/ 	.word	0x00000000
        /*0094*/ 	.short	0x0100
        /*0096*/ 	.byte	0x08
	.zero		1


	//   ....[1]....
        /*0098*/ 	.word	0x00000260
        /*009c*/ 	.word	0x000000ff
        /*00a0*/ 	.word	0x00000070
        /*00a4*/ 	.short	0x0100
        /*00a6*/ 	.byte	0x08
	.zero		1


	//   ....[2]....
        /*00a8*/ 	.word	0x00000270
        /*00ac*/ 	.word	0x000000ff
        /*00b0*/ 	.word	0x00000008
        /*00b4*/ 	.short	0x0100
        /*00b6*/ 	.byte	0x08
	.zero		1


	//   ....[3]....
        /*00b8*/ 	.word	0x00000280
        /*00bc*/ 	.word	0x000000ff
        /*00c0*/ 	.word	0x00000078
        /*00c4*/ 	.short	0x0100
        /*00c6*/ 	.byte	0x08
	.zero		1


	//   ....[4]....
        /*00c8*/ 	.word	0x00000290
        /*00cc*/ 	.word	0x000000ff
        /*00d0*/ 	.word	0x00000010
        /*00d4*/ 	.short	0x0100
        /*00d6*/ 	.byte	0x08
	.zero		1


	//   ....[5]....
        /*00d8*/ 	.word	0x000002a0
        /*00dc*/ 	.word	0x000000ff
        /*00e0*/ 	.word	0x00000080
        /*00e4*/ 	.short	0x0100
        /*00e6*/ 	.byte	0x08
	.zero		1


	//   ....[6]....
        /*00e8*/ 	.word	0x000002b0
        /*00ec*/ 	.word	0x000000ff
        /*00f0*/ 	.word	0x00000018
        /*00f4*/ 	.short	0x0100
        /*00f6*/ 	.byte	0x08
	.zero		1


	//   ....[7]....
        /*00f8*/ 	.word	0x000002c0
        /*00fc*/ 	.word	0x000000ff
        /*0100*/ 	.word	0x00000088
        /*0104*/ 	.short	0x0100
        /*0106*/ 	.byte	0x08
	.zero		1


	//   ....[8]....
        /*0108*/ 	.word	0x000002d0
        /*010c*/ 	.word	0x000000ff
        /*0110*/ 	.word	0x00000020
        /*0114*/ 	.short	0x0100
        /*0116*/ 	.byte	0x08
	.zero		1


	//   ....[9]....
        /*0118*/ 	.word	0x000002e0
        /*011c*/ 	.word	0x000000ff
        /*0120*/ 	.word	0x00000090
        /*0124*/ 	.short	0x0100
        /*0126*/ 	.byte	0x08
	.zero		1


	//   ....[10]....
        /*0128*/ 	.word	0x000002f0
        /*012c*/ 	.word	0x000000ff
        /*0130*/ 	.word	0x00000028
        /*0134*/ 	.short	0x0100
        /*0136*/ 	.byte	0x08
	.zero		1


	//   ....[11]....
        /*0138*/ 	.word	0x00000300
        /*013c*/ 	.word	0x000000ff
        /*0140*/ 	.word	0x00000098
        /*0144*/ 	.short	0x0100
        /*0146*/ 	.byte	0x08
	.zero		1


	//   ....[12]....
        /*0148*/ 	.word	0x00000310
        /*014c*/ 	.word	0x000000ff
        /*0150*/ 	.word	0x00000030
        /*0154*/ 	.short	0x0100
        /*0156*/ 	.byte	0x08
	.zero		1


	//   ....[13]....
        /*0158*/ 	.word	0x00000320
        /*015c*/ 	.word	0x000000ff
        /*0160*/ 	.word	0x000000a0
        /*0164*/ 	.short	0x0100
        /*0166*/ 	.byte	0x08
	.zero		1


	//   ....[14]....
        /*0168*/ 	.word	0x00000330
        /*016c*/ 	.word	0x000000ff
        /*0170*/ 	.word	0x00000038
        /*0174*/ 	.short	0x0100
        /*0176*/ 	.byte	0x08
	.zero		1


	//   ....[15]....
        /*0178*/ 	.word	0x00000340
        /*017c*/ 	.word	0x000000ff
        /*0180*/ 	.word	0x000000a8
        /*0184*/ 	.short	0x0100
        /*0186*/ 	.byte	0x08
	.zero		1


	//   ....[16]....
        /*0188*/ 	.word	0x00000350
        /*018c*/ 	.word	0x000000ff
        /*0190*/ 	.word	0x00000040
        /*0194*/ 	.short	0x0100
        /*0196*/ 	.byte	0x08
	.zero		1


	//   ....[17]....
        /*0198*/ 	.word	0x00000360
        /*019c*/ 	.word	0x000000ff
        /*01a0*/ 	.word	0x000000b0
        /*01a4*/ 	.short	0x0100
        /*01a6*/ 	.byte	0x08
	.zero		1


	//   ....[18]....
        /*01a8*/ 	.word	0x00000370
        /*01ac*/ 	.word	0x000000ff
        /*01b0*/ 	.word	0x00000048
        /*01b4*/ 	.short	0x0100
        /*01b6*/ 	.byte	0x08
	.zero		1


	//   ....[19]....
        /*01b8*/ 	.word	0x00000380
        /*01bc*/ 	.word	0x000000ff
        /*01c0*/ 	.word	0x000000b8
        /*01c4*/ 	.short	0x0100
        /*01c6*/ 	.byte	0x08
	.zero		1


	//   ....[20]....
        /*01c8*/ 	.word	0x00000390
        /*01cc*/ 	.word	0x000000ff
        /*01d0*/ 	.word	0x00000050
        /*01d4*/ 	.short	0x0100
        /*01d6*/ 	.byte	0x08
	.zero		1


	//   ....[21]....
        /*01d8*/ 	.word	0x000003a0
        /*01dc*/ 	.word	0x000000ff
        /*01e0*/ 	.word	0x000000c0
        /*01e4*/ 	.short	0x0100
        /*01e6*/ 	.byte	0x08
	.zero		1


	//   ....[22]....
        /*01e8*/ 	.word	0x000003b0
        /*01ec*/ 	.word	0x000000ff
        /*01f0*/ 	.word	0x00000058
        /*01f4*/ 	.short	0x0100
        /*01f6*/ 	.byte	0x08
	.zero		1


	//   ....[23]....
        /*01f8*/ 	.word	0x000003c0
        /*01fc*/ 	.word	0x000000ff
        /*0200*/ 	.word	0x000000c8
        /*0204*/ 	.short	0x0100
        /*0206*/ 	.byte	0x08
	.zero		1


	//   ....[24]....
        /*0208*/ 	.word	0x000003d0
        /*020c*/ 	.word	0x000000ff
        /*0210*/ 	.word	0x00000060
        /*0214*/ 	.short	0x0100
        /*0216*/ 	.byte	0x08
	.zero		1


	//   ....[25]....
        /*0218*/ 	.word	0x000003e0
        /*021c*/ 	.word	0x000000ff
        /*0220*/ 	.word	0x000000d0
        /*0224*/ 	.short	0x0100
        /*0226*/ 	.byte	0x08
	.zero		1


	//   ....[26]....
        /*0228*/ 	.word	0x000003f0
        /*022c*/ 	.word	0x000000ff
        /*0230*/ 	.word	0x00000068
        /*0234*/ 	.short	0x0100
        /*0236*/ 	.byte	0x08
	.zero		1


	//   ....[27]....
        /*0238*/ 	.word	0x00000400
        /*023c*/ 	.word	0x000000ff
        /*0240*/ 	.word	0x000000d8
        /*0244*/ 	.short	0x0100
        /*0246*/ 	.byte	0x08
	.zero		1


	//   ....[28]....
        /*0248*/ 	.word	0x00000850
        /*024c*/ 	.word	0x000000ff
        /*0250*/ 	.word	0x000000f0
        /*0254*/ 	.short	0x0100
        /*0256*/ 	.byte	0x06
	.zero		1


	//   ....[29]....
        /*0258*/ 	.word	0x000008e0
        /*025c*/ 	.word	0x000000ff
        /*0260*/ 	.word	0x000000f8
        /*0264*/ 	.short	0x0100
        /*0266*/ 	.byte	0x06
	.zero		1


	//   ....[30]....
        /*0268*/ 	.word	0x00001640
        /*026c*/ 	.word	0x00000003
        /*0270*/ 	.word	0x00000000
        /*0274*/ 	.short	0x010a
        /*0276*/ 	.byte	0x3f
	.zero		1


	//   ....[31]....
        /*0278*/ 	.word	0x00001680
        /*027c*/ 	.word	0x00000003
        /*0280*/ 	.word	0x00000000
        /*0284*/ 	.short	0x010a
        /*0286*/ 	.byte	0x3f
	.zero		1


	//   ....[32]....
        /*0288*/ 	.word	0x00001950
        /*028c*/ 	.word	0x00000005
        /*0290*/ 	.word	0x00000000
        /*0294*/ 	.short	0x010a
        /*0296*/ 	.byte	0x3f
	.zero		1


	//   ....[33]....
        /*0298*/ 	.word	0x00001990
        /*029c*/ 	.word	0x00000005
        /*02a0*/ 	.word	0x00000000
        /*02a4*/ 	.short	0x010a
        /*02a6*/ 	.byte	0x3f
	.zero		1


	//   ....[34]....
        /*02a8*/ 	.word	0x00001af0
        /*02ac*/ 	.word	0x00000004
        /*02b0*/ 	.word	0x00000000
        /*02b4*/ 	.short	0x0101
        /*02b6*/ 	.byte	0x3f
	.zero		1


	//   ....[35]....
        /*02b8*/ 	.word	0x00001d20
        /*02bc*/ 	.word	0x00000000
        /*02c0*/ 	.word	0x00000000
        /*02c4*/ 	.short	0x0101
        /*02c6*/ 	.byte	0x3f
	.zero		1


	//   ....[36]....
        /*02c8*/ 	.word	0x00007150
        /*02cc*/ 	.word	0x0000000e
        /*02d0*/ 	.word	0x00000070
        /*02d4*/ 	.short	0x010a
        /*02d6*/ 	.byte	0x3f
	.zero		1


	//   ....[37]....
        /*02d8*/ 	.word	0x00007520
        /*02dc*/ 	.word	0x00000006
        /*02e0*/ 	.word	0x000000f8
        /*02e4*/ 	.short	0x0101
        /*02e6*/ 	.byte	0x3f
	.zero		1


	//   ....[38]....
        /*02e8*/ 	.word	0x00007c50
        /*02ec*/ 	.word	0x00000007
        /*02f0*/ 	.word	0x00000000
        /*02f4*/ 	.short	0x010a
        /*02f6*/ 	.byte	0x3f
	.zero		1


	//   ....[39]....
        /*02f8*/ 	.word	0x00007cd0
        /*02fc*/ 	.word	0x00000009
        /*0300*/ 	.word	0x00000000
        /*0304*/ 	.short	0x010a
        /*0306*/ 	.byte	0x3f
	.zero		1


	//   ....[40]....
        /*0308*/ 	.word	0x00007d60
        /*030c*/ 	.word	0x00000006
        /*0310*/ 	.word	0x00000000
        /*0314*/ 	.short	0x010a
        /*0316*/ 	.byte	0x3f
	.zero		1


	//   ....[41]....
        /*0318*/ 	.word	0x00007df0
        /*031c*/ 	.word	0x00000009
        /*0320*/ 	.word	0x00000000
        /*0324*/ 	.short	0x010a
        /*0326*/ 	.byte	0x3f
	.zero		1


	//   ....[42]....
        /*0328*/ 	.word	0x00007e80
        /*032c*/ 	.word	0x00000006
        /*0330*/ 	.word	0x00000000
        /*0334*/ 	.short	0x010a
        /*0336*/ 	.byte	0x3f
	.zero		1


	//   ....[43]....
        /*0338*/ 	.word	0x00007f10
        /*033c*/ 	.word	0x00000009
        /*0340*/ 	.word	0x00000000
        /*0344*/ 	.short	0x010a
        /*0346*/ 	.byte	0x3f
	.zero		1


	//   ....[44]....
        /*0348*/ 	.word	0x00007fa0
        /*034c*/ 	.word	0x00000006
        /*0350*/ 	.word	0x00000000
        /*0354*/ 	.short	0x010a
        /*0356*/ 	.byte	0x3f
	.zero		1


	//   ....[45]....
        /*0358*/ 	.word	0x00008030
        /*035c*/ 	.word	0x00000009
        /*0360*/ 	.word	0x00000000
        /*0364*/ 	.short	0x010a
        /*0366*/ 	.byte	0x3f
	.zero		1


	//   ....[46]....
        /*0368*/ 	.word	0x000080c0
        /*036c*/ 	.word	0x00000006
        /*0370*/ 	.word	0x00000000
        /*0374*/ 	.short	0x010a
        /*0376*/ 	.byte	0x3f
	.zero		1


	//   ....[47]....
        /*0378*/ 	.word	0x00008150
        /*037c*/ 	.word	0x00000009
        /*0380*/ 	.word	0x00000000
        /*0384*/ 	.short	0x010a
        /*0386*/ 	.byte	0x3f
	.zero		1


	//   ....[48]....
        /*0388*/ 	.word	0x000081e0
        /*038c*/ 	.word	0x00000006
        /*0390*/ 	.word	0x00000000
        /*0394*/ 	.short	0x010a
        /*0396*/ 	.byte	0x3f
	.zero		1


	//   ....[49]....
        /*0398*/ 	.word	0x00008270
        /*039c*/ 	.word	0x00000009
        /*03a0*/ 	.word	0x00000000
        /*03a4*/ 	.short	0x010a
        /*03a6*/ 	.byte	0x3f
	.zero		1


	//   ....[50]....
        /*03a8*/ 	.word	0x00008300
        /*03ac*/ 	.word	0x00000006
        /*03b0*/ 	.word	0x00000000
        /*03b4*/ 	.short	0x010a
        /*03b6*/ 	.byte	0x3f
	.zero		1


	//   ....[51]....
        /*03b8*/ 	.word	0x00008390
        /*03bc*/ 	.word	0x00000003
        /*03c0*/ 	.word	0x00000000
        /*03c4*/ 	.short	0x010a
        /*03c6*/ 	.byte	0x3f
	.zero		1


	//   ....[52]....
        /*03c8*/ 	.word	0x000083f0
        /*03cc*/ 	.word	0x00000003
        /*03d0*/ 	.word	0x00000000
        /*03d4*/ 	.short	0x010a
        /*03d6*/ 	.byte	0x3f
	.zero		1


	//   ....[53]....
        /*03d8*/ 	.word	0x00008440
        /*03dc*/ 	.word	0x00000005
        /*03e0*/ 	.word	0x00000000
        /*03e4*/ 	.short	0x010a
        /*03e6*/ 	.byte	0x3f
	.zero		1


	//   ....[54]....
        /*03e8*/ 	.word	0x00008510
        /*03ec*/ 	.word	0x0000000e
        /*03f0*/ 	.word	0x00000070
        /*03f4*/ 	.short	0x010a
        /*03f6*/ 	.byte	0x3f
	.zero		1


	//   ....[55]....
        /*03f8*/ 	.word	0x000085e0
        /*03fc*/ 	.word	0x00000007
        /*0400*/ 	.word	0x00000000
        /*0404*/ 	.short	0x010a
        /*0406*/ 	.byte	0x3f
	.zero		1


	//   ....[56]....
        /*0408*/ 	.word	0x00008630
        /*040c*/ 	.word	0x00000009
        /*0410*/ 	.word	0x00000000
        /*0414*/ 	.short	0x010a
        /*0416*/ 	.byte	0x3f
	.zero		1


	//   ....[57]....
        /*0418*/ 	.word	0x00008680
        /*041c*/ 	.word	0x00000006
        /*0420*/ 	.word	0x00000000
        /*0424*/ 	.short	0x010a
        /*0426*/ 	.byte	0x3f
	.zero		1


	//   ....[58]....
        /*0428*/ 	.word	0x000086d0
        /*042c*/ 	.word	0x00000009
        /*0430*/ 	.word	0x00000000
        /*0434*/ 	.short	0x010a
        /*0436*/ 	.byte	0x3f
	.zero		1


	//   ....[59]....
        /*0438*/ 	.word	0x00008720
        /*043c*/ 	.word	0x00000006
        /*0440*/ 	.word	0x00000000
        /*0444*/ 	.short	0x010a
        /*0446*/ 	.byte	0x3f
	.zero		1


	//   ....[60]....
        /*0448*/ 	.word	0x00008770
        /*044c*/ 	.word	0x00000009
        /*0450*/ 	.word	0x00000000
        /*0454*/ 	.short	0x010a
        /*0456*/ 	.byte	0x3f
	.zero		1


	//   ....[61]....
        /*0458*/ 	.word	0x000087c0
        /*045c*/ 	.word	0x00000006
        /*0460*/ 	.word	0x00000000
        /*0464*/ 	.short	0x010a
        /*0466*/ 	.byte	0x3f
	.zero		1


	//   ....[62]....
        /*0468*/ 	.word	0x00008810
        /*046c*/ 	.word	0x00000009
        /*0470*/ 	.word	0x00000000
        /*0474*/ 	.short	0x010a
        /*0476*/ 	.byte	0x3f
	.zero		1


	//   ....[63]....
        /*0478*/ 	.word	0x00008860
        /*047c*/ 	.word	0x00000006
        /*0480*/ 	.word	0x00000000
        /*0484*/ 	.short	0x010a
        /*0486*/ 	.byte	0x3f
	.zero		1


	//   ....[64]....
        /*0488*/ 	.word	0x000088b0
        /*048c*/ 	.word	0x00000009
        /*0490*/ 	.word	0x00000000
        /*0494*/ 	.short	0x010a
        /*0496*/ 	.byte	0x3f
	.zero		1


	//   ....[65]....
        /*0498*/ 	.word	0x00008900
        /*049c*/ 	.word	0x00000006
        /*04a0*/ 	.word	0x00000000
        /*04a4*/ 	.short	0x010a
        /*04a6*/ 	.byte	0x3f
	.zero		1


	//   ....[66]....
        /*04a8*/ 	.word	0x00008950
        /*04ac*/ 	.word	0x00000009
        /*04b0*/ 	.word	0x00000000
        /*04b4*/ 	.short	0x010a
        /*04b6*/ 	.byte	0x3f
	.zero		1


	//   ....[67]....
        /*04b8*/ 	.word	0x000089a0
        /*04bc*/ 	.word	0x00000006
        /*04c0*/ 	.word	0x00000000
        /*04c4*/ 	.short	0x010a
        /*04c6*/ 	.byte	0x3f
	.zero		1


	//----- nvinfo : EIATTR_NUM_MBARRIERS
	.align		4
.L_35:
        /*04c8*/ 	.byte	0x03, 0x38
        /*04ca*/ 	.short	0x001e


	//----- nvinfo : EIATTR_EXIT_INSTR_OFFSETS
	.align		4
        /*04cc*/ 	.byte	0x04, 0x1c
        /*04ce*/ 	.short	(.L_37 - .L_36)


	//   ....[0]....
.L_36:
        /*04d0*/ 	.word	0x00000ae0


	//   ....[1]....
        /*04d4*/ 	.word	0x000012f0


	//   ....[2]....
        /*04d8*/ 	.word	0x00006750


	//   ....[3]....
        /*04dc*/ 	.word	0x00006cb0


	//   ....[4]....
        /*04e0*/ 	.word	0x000083e0


	//----- nvinfo : EIATTR_MAX_THREADS
	.align		4
.L_37:
        /*04e4*/ 	.byte	0x04, 0x05
        /*04e6*/ 	.short	(.L_39 - .L_38)
.L_38:
        /*04e8*/ 	.word	0x00000180
        /*04ec*/ 	.word	0x00000001
        /*04f0*/ 	.word	0x00000001


	//----- nvinfo : EIATTR_CRS_STACK_SIZE
	.align		4
.L_39:
        /*04f4*/ 	.byte	0x04, 0x1e
        /*04f6*/ 	.short	(.L_41 - .L_40)
.L_40:
        /*04f8*/ 	.word	0x00000000


	//----- nvinfo : EIATTR_CBANK_PARAM_SIZE
	.align		4
.L_41:
        /*04fc*/ 	.byte	0x03, 0x19
        /*04fe*/ 	.short	0x0470


	//----- nvinfo : EIATTR_PARAM_CBANK
	.align		4
        /*0500*/ 	.byte	0x04, 0x0a
        /*0502*/ 	.short	(.L_43 - .L_42)
	.align		4
.L_42:
        /*0504*/ 	.word	index@(.nv.constant0._ZN7cutlass13device_kernelINS_4gemm6kernel13GemmUniversalIN4cute5tupleIJiiiiEEENS1_10collective13CollectiveMmaINS1_34MainloopSm90TmaGmmaWarpSpecializedILi14ENS5_IJNS4_1CILi4EEESB_NSA_ILi1EEEEEENS1_35KernelTmaWarpSpecializedCooperativeEEENS5_IJNSA_ILi128EEESG_NSA_ILi32EEEEEENS_10bfloat16_tENS5_IJlSC_lEEESJ_SK_NS4_8TiledMMAINS4_8MMA_AtomIJNS4_4SM904GMMA28MMA_64x128x16_F32BF16BF16_SSILNSO_5MajorE0ELSQ_0ELNSO_7ScaleInE1ELSR_1EEEEEENS4_6LayoutINS5_IJNSA_ILi2EEESC_SC_EEENS5_IJSC_NSA_ILi0EEESX_EEEEENS5_IJNS4_10UnderscoreES10_S10_EEEEENS4_23SM90_TMA_LOAD_MULTICASTENS4_14ComposedLayoutINS4_7SwizzleILi2ELi4ELi3EEENS4_18smem_ptr_flag_bitsILi16EEENSU_INS5_IJNSA_ILi8EEESH_EEENS5_IJSH_SC_EEEEEEEvNS4_8identityES13_S1D_vS1E_EENS_8epilogue10collective6detail29Sm90TmaWarpSpecializedAdapterINS1H_15DefaultEpilogueISJ_SK_SK_NS1G_6thread17LinearCombinationISJ_Li1EffLNS1L_9ScaleType4KindE0ELNS_15FloatRoundStyleE2ESJ_EENS1_15EpilogueDefaultEEEEEvvEEEEvNT_6ParamsE)
        /*0508*/ 	.short	0x0210
        /*050a*/ 	.short	0x0470


	//----- nvinfo : EIATTR_SW_WAR
	.align		4
.L_43:
        /*050c*/ 	.byte	0x04, 0x36
        /*050e*/ 	.short	(.L_45 - .L_44)
.L_44:
        /*0510*/ 	.word	0x00000008
.L_45:


//--------------------- .nv.callgraph             --------------------------
	.section	.nv.callgraph,"",@"SHT_CUDA_CALLGRAPH"
	.align	4
	.sectionentsize	8
	.align		4
        /*0000*/ 	.word	0x00000000
	.align		4
        /*0004*/ 	.word	0xffffffff
	.align		4
        /*0008*/ 	.word	index@(_ZN7cutlass13device_kernelINS_4gemm6kernel13GemmUniversalIN4cute5tupleIJiiiiEEENS1_10collective13CollectiveMmaINS1_34MainloopSm90TmaGmmaWarpSpecializedILi14ENS5_IJNS4_1CILi4EEESB_NSA_ILi1EEEEEENS1_35KernelTmaWarpSpecializedCooperativeEEENS5_IJNSA_ILi128EEESG_NSA_ILi32EEEEEENS_10bfloat16_tENS5_IJlSC_lEEESJ_SK_NS4_8TiledMMAINS4_8MMA_AtomIJNS4_4SM904GMMA28MMA_64x128x16_F32BF16BF16_SSILNSO_5MajorE0ELSQ_0ELNSO_7ScaleInE1ELSR_1EEEEEENS4_6LayoutINS5_IJNSA_ILi2EEESC_SC_EEENS5_IJSC_NSA_ILi0EEESX_EEEEENS5_IJNS4_10UnderscoreES10_S10_EEEEENS4_23SM90_TMA_LOAD_MULTICASTENS4_14ComposedLayoutINS4_7SwizzleILi2ELi4ELi3EEENS4_18smem_ptr_flag_bitsILi16EEENSU_INS5_IJNSA_ILi8EEESH_EEENS5_IJSH_SC_EEEEEEEvNS4_8identityES13_S1D_vS1E_EENS_8epilogue10collective6detail29Sm90TmaWarpSpecializedAdapterINS1H_15DefaultEpilogueISJ_SK_SK_NS1G_6thread17LinearCombinationISJ_Li1EffLNS1L_9ScaleType4KindE0ELNS_15FloatRoundStyleE2ESJ_EENS1_15EpilogueDefaultEEEEEvvEEEEvNT_6ParamsE)
	.align		4
        /*000c*/ 	.word	index@(__assertfail)
	.align		4
        /*0010*/ 	.word	0x00000000
	.align		4
        /*0014*/ 	.word	0xfffffffe
	.align		4
        /*0018*/ 	.word	0x00000000
	.align		4
        /*001c*/ 	.word	0xfffffffd
	.align		4
        /*0020*/ 	.word	0x00000000
	.align		4
        /*0024*/ 	.word	0xfffffffc


//--------------------- .nv.constant4             --------------------------
	.section	.nv.constant4,"a",@progbits
	.align	8
	.align		8
.nv.constant4:
        /*0000*/ 	.dword	__assertfail
	.align		8
        /*0008*/ 	.dword	__unnamed_1
	.align		8
        /*0010*/ 	.dword	_ZN40_INTERNAL_eb4220ce_4_k_cu_99decf8f_253094cuda3std3__45__cpo5beginE
	.align		8
        /*0018*/ 	.dword	_ZN40_INTERNAL_eb4220ce_4_k_cu_99decf8f_253094cuda3std3__45__cpo3endE
	.align		8
        /*0020*/ 	.dword	_ZN40_INTERNAL_eb4220ce_4_k_cu_99decf8f_253094cuda3std3__45__cpo6cbeginE
	.align		8
        /*0028*/ 	.dword	_ZN40_INTERNAL_eb4220ce_4_k_cu_99decf8f_253094cuda3std3__45__cpo4cendE
	.align		8
        /*0030*/ 	.dword	_ZN40_INTERNAL_eb4220ce_4_k_cu_99decf8f_253094cuda3std3__442_GLOBAL__N__eb4220ce_4_k_cu_99decf8f_253096ignoreE
	.align		8
        /*0038*/ 	.dword	_ZN40_INTERNAL_eb4220ce_4_k_cu_99decf8f_253094cuda3std3__419piecewise_constructE
	.align		8
        /*0040*/ 	.dword	_ZN40_INTERNAL_eb4220ce_4_k_cu_99decf8f_253094cuda3std3__48in_placeE
	.align		8
        /*0048*/ 	.dword	_ZN40_INTERNAL_eb4220ce_4_k_cu_99decf8f_253094cuda3std6ranges3__45__cpo4swapE
	.align		8
        /*0050*/ 	.dword	_ZN40_INTERNAL_eb4220ce_4_k_cu_99decf8f_253094cuda3std6ranges3__45__cpo9iter_moveE
	.align		8
        /*0058*/ 	.dword	_ZN40_INTERNAL_eb4220ce_4_k_cu_99decf8f_253094cute7productE
	.align		8
        /*0060*/ 	.dword	_ZN40_INTERNAL_eb4220ce_4_k_cu_99decf8f_253094cute1_E
	.align		8
        /*0068*/ 	.dword	$str$22
	.align		8
        /*0070*/ 	.dword	$str$23


//--------------------- .text._ZN7cutlass13device_kernelINS_4gemm6kernel13GemmUniversalIN4cute5tupleIJiiiiEEENS1_10collective13CollectiveMmaINS1_34MainloopSm90TmaGmmaWarpSpecializedILi14ENS5_IJNS4_1CILi4EEESB_NSA_ILi1EEEEEENS1_35KernelTmaWarpSpecializedCooperativeEEENS5_IJNSA_ILi128EEESG_NSA_ILi32EEEEEENS_10bfloat16_tENS5_IJlSC_lEEESJ_SK_NS4_8TiledMMAINS4_8MMA_AtomIJNS4_4SM904GMMA28MMA_64x128x16_F32BF16BF16_SSILNSO_5MajorE0ELSQ_0ELNSO_7ScaleInE1ELSR_1EEEEEENS4_6LayoutINS5_IJNSA_ILi2EEESC_SC_EEENS5_IJSC_NSA_ILi0EEESX_EEEEENS5_IJNS4_10UnderscoreES10_S10_EEEEENS4_23SM90_TMA_LOAD_MULTICASTENS4_14ComposedLayoutINS4_7SwizzleILi2ELi4ELi3EEENS4_18smem_ptr_flag_bitsILi16EEENSU_INS5_IJNSA_ILi8EEESH_EEENS5_IJSH_SC_EEEEEEEvNS4_8identityES13_S1D_vS1E_EENS_8epilogue10collective6detail29Sm90TmaWarpSpecializedAdapterINS1H_15DefaultEpilogueISJ_SK_SK_NS1G_6thread17LinearCombinationISJ_Li1EffLNS1L_9ScaleType4KindE0ELNS_15FloatRoundStyleE2ESJ_EENS1_15EpilogueDefaultEEEEEvvEEEEvNT_6ParamsE --------------------------
	.section	.text._ZN7cutlass13device_kernelINS_4gemm6kernel13GemmUniversalIN4cute5tupleIJiiiiEEENS1_10collective13CollectiveMmaINS1_34MainloopSm90TmaGmmaWarpSpecializedILi14ENS5_IJNS4_1CILi4EEESB_NSA_ILi1EEEEEENS1_35KernelTmaWarpSpecializedCooperativeEEENS5_IJNSA_ILi128EEESG_NSA_ILi32EEEEEENS_10bfloat16_tENS5_IJlSC_lEEESJ_SK_NS4_8TiledMMAINS4_8MMA_AtomIJNS4_4SM904GMMA28MMA_64x128x16_F32BF16BF16_SSILNSO_5MajorE0ELSQ_0ELNSO_7ScaleInE1ELSR_1EEEEEENS4_6LayoutINS5_IJNSA_ILi2EEESC_SC_EEENS5_IJSC_NSA_ILi0EEESX_EEEEENS5_IJNS4_10UnderscoreES10_S10_EEEEENS4_23SM90_TMA_LOAD_MULTICASTENS4_14ComposedLayoutINS4_7SwizzleILi2ELi4ELi3EEENS4_18smem_ptr_flag_bitsILi16EEENSU_INS5_IJNSA_ILi8EEESH_EEENS5_IJSH_SC_EEEEEEEvNS4_8identityES13_S1D_vS1E_EENS_8epilogue10collective6detail29Sm90TmaWarpSpecializedAdapterINS1H_15DefaultEpilogueISJ_SK_SK_NS1G_6thread17LinearCombinationISJ_Li1EffLNS1L_9ScaleType4KindE0ELNS_15FloatRoundStyleE2ESJ_EENS1_15EpilogueDefaultEEEEEvvEEEEvNT_6ParamsE,"ax",@progbits
	.align	128
.text._ZN7cutlass13device_kernelINS_4gemm6kernel13GemmUniversalIN4cute5tupleIJiiiiEEENS1_10collective13CollectiveMmaINS1_34MainloopSm90TmaGmmaWarpSpecializedILi14ENS5_IJNS4_1CILi4EEESB_NSA_ILi1EEEEEENS1_35KernelTmaWarpSpecializedCooperativeEEENS5_IJNSA_ILi128EEESG_NSA_ILi32EEEEEENS_10bfloat16_tENS5_IJlSC_lEEESJ_SK_NS4_8TiledMMAINS4_8MMA_AtomIJNS4_4SM904GMMA28MMA_64x128x16_F32BF16BF16_SSILNSO_5MajorE0ELSQ_0ELNSO_7ScaleInE1ELSR_1EEEEEENS4_6LayoutINS5_IJNSA_ILi2EEESC_SC_EEENS5_IJSC_NSA_ILi0EEESX_EEEEENS5_IJNS4_10UnderscoreES10_S10_EEEEENS4_23SM90_TMA_LOAD_MULTICASTENS4_14ComposedLayoutINS4_7SwizzleILi2ELi4ELi3EEENS4_18smem_ptr_flag_bitsILi16EEENSU_INS5_IJNSA_ILi8EEESH_EEENS5_IJSH_SC_EEEEEEEvNS4_8identityES13_S1D_vS1E_EENS_8epilogue10collective6detail29Sm90TmaWarpSpecializedAdapterINS1H_15DefaultEpilogueISJ_SK_SK_NS1G_6thread17LinearCombinationISJ_Li1EffLNS1L_9ScaleType4KindE0ELNS_15FloatRoundStyleE2ESJ_EENS1_15EpilogueDefaultEEEEEvvEEEEvNT_6ParamsE:
        .type           _ZN7cutlass13device_kernelINS_4gemm6kernel13GemmUniversalIN4cute5tupleIJiiiiEEENS1_10collective13CollectiveMmaINS1_34MainloopSm90TmaGmmaWarpSpecializedILi14ENS5_IJNS4_1CILi4EEESB_NSA_ILi1EEEEEENS1_35KernelTmaWarpSpecializedCooperativeEEENS5_IJNSA_ILi128EEESG_NSA_ILi32EEEEEENS_10bfloat16_tENS5_IJlSC_lEEESJ_SK_NS4_8TiledMMAINS4_8MMA_AtomIJNS4_4SM904GMMA28MMA_64x128x16_F32BF16BF16_SSILNSO_5MajorE0ELSQ_0ELNSO_7ScaleInE1ELSR_1EEEEEENS4_6LayoutINS5_IJNSA_ILi2EEESC_SC_EEENS5_IJSC_NSA_ILi0EEESX_EEEEENS5_IJNS4_10UnderscoreES10_S10_EEEEENS4_23SM90_TMA_LOAD_MULTICASTENS4_14ComposedLayoutINS4_7SwizzleILi2ELi4ELi3EEENS4_18smem_ptr_flag_bitsILi16EEENSU_INS5_IJNSA_ILi8EEESH_EEENS5_IJSH_SC_EEEEEEEvNS4_8identityES13_S1D_vS1E_EENS_8epilogue10collective6detail29Sm90TmaWarpSpecializedAdapterINS1H_15DefaultEpilogueISJ_SK_SK_NS1G_6thread17LinearCombinationISJ_Li1EffLNS1L_9ScaleType4KindE0ELNS_15FloatRoundStyleE2ESJ_EENS1_15EpilogueDefaultEEEEEvvEEEEvNT_6ParamsE,@function
        .size           _ZN7cutlass13device_kernelINS_4gemm6kernel13GemmUniversalIN4cute5tupleIJiiiiEEENS1_10collective13CollectiveMmaINS1_34MainloopSm90TmaGmmaWarpSpecializedILi14ENS5_IJNS4_1CILi4EEESB_NSA_ILi1EEEEEENS1_35KernelTmaWarpSpecializedCooperativeEEENS5_IJNSA_ILi128EEESG_NSA_ILi32EEEEEENS_10bfloat16_tENS5_IJlSC_lEEESJ_SK_NS4_8TiledMMAINS4_8MMA_AtomIJNS4_4SM904GMMA28MMA_64x128x16_F32BF16BF16_SSILNSO_5MajorE0ELSQ_0ELNSO_7ScaleInE1ELSR_1EEEEEENS4_6LayoutINS5_IJNSA_ILi2EEESC_SC_EEENS5_IJSC_NSA_ILi0EEESX_EEEEENS5_IJNS4_10UnderscoreES10_S10_EEEEENS4_23SM90_TMA_LOAD_MULTICASTENS4_14ComposedLayoutINS4_7SwizzleILi2ELi4ELi3EEENS4_18smem_ptr_flag_bitsILi16EEENSU_INS5_IJNSA_ILi8EEESH_EEENS5_IJSH_SC_EEEEEEEvNS4_8identityES13_S1D_vS1E_EENS_8epilogue10collective6detail29Sm90TmaWarpSpecializedAdapterINS1H_15DefaultEpilogueISJ_SK_SK_NS1G_6thread17LinearCombinationISJ_Li1EffLNS1L_9ScaleType4KindE0ELNS_15FloatRoundStyleE2ESJ_EENS1_15EpilogueDefaultEEEEEvvEEEEvNT_6ParamsE,(.L_x_220 - _ZN7cutlass13device_kernelINS_4gemm6kernel13GemmUniversalIN4cute5tupleIJiiiiEEENS1_10collective13CollectiveMmaINS1_34MainloopSm90TmaGmmaWarpSpecializedILi14ENS5_IJNS4_1CILi4EEESB_NSA_ILi1EEEEEENS1_35KernelTmaWarpSpecializedCooperativeEEENS5_IJNSA_ILi128EEESG_NSA_ILi32EEEEEENS_10bfloat16_tENS5_IJlSC_lEEESJ_SK_NS4_8TiledMMAINS4_8MMA_AtomIJNS4_4SM904GMMA28MMA_64x128x16_F32BF16BF16_SSILNSO_5MajorE0ELSQ_0ELNSO_7ScaleInE1ELSR_1EEEEEENS4_6LayoutINS5_IJNSA_ILi2EEESC_SC_EEENS5_IJSC_NSA_ILi0EEESX_EEEEENS5_IJNS4_10UnderscoreES10_S10_EEEEENS4_23SM90_TMA_LOAD_MULTICASTENS4_14ComposedLayoutINS4_7SwizzleILi2ELi4ELi3EEENS4_18smem_ptr_flag_bitsILi16EEENSU_INS5_IJNSA_ILi8EEESH_EEENS5_IJSH_SC_EEEEEEEvNS4_8identityES13_S1D_vS1E_EENS_8epilogue10collective6detail29Sm90TmaWarpSpecializedAdapterINS1H_15DefaultEpilogueISJ_SK_SK_NS1G_6thread17LinearCombinationISJ_Li1EffLNS1L_9ScaleType4KindE0ELNS_15FloatRoundStyleE2ESJ_EENS1_15EpilogueDefaultEEEEEvvEEEEvNT_6ParamsE)
        .other          _ZN7cutlass13device_kernelINS_4gemm6kernel13GemmUniversalIN4cute5tupleIJiiiiEEENS1_10collective13CollectiveMmaINS1_34MainloopSm90TmaGmmaWarpSpecializedILi14ENS5_IJNS4_1CILi4EEESB_NSA_ILi1EEEEEENS1_35KernelTmaWarpSpecializedCooperativeEEENS5_IJNSA_ILi128EEESG_NSA_ILi32EEEEEENS_10bfloat16_tENS5_IJlSC_lEEESJ_SK_NS4_8TiledMMAINS4_8MMA_AtomIJNS4_4SM904GMMA28MMA_64x128x16_F32BF16BF16_SSILNSO_5MajorE0ELSQ_0ELNSO_7ScaleInE1ELSR_1EEEEEENS4_6LayoutINS5_IJNSA_ILi2EEESC_SC_EEENS5_IJSC_NSA_ILi0EEESX_EEEEENS5_IJNS4_10UnderscoreES10_S10_EEEEENS4_23SM90_TMA_LOAD_MULTICASTENS4_14ComposedLayoutINS4_7SwizzleILi2ELi4ELi3EEENS4_18smem_ptr_flag_bitsILi16EEENSU_INS5_IJNSA_ILi8EEESH_EEENS5_IJSH_SC_EEEEEEEvNS4_8identityES13_S1D_vS1E_EENS_8epilogue10collective6detail29Sm90TmaWarpSpecializedAdapterINS1H_15DefaultEpilogueISJ_SK_SK_NS1G_6thread17LinearCombinationISJ_Li1EffLNS1L_9ScaleType4KindE0ELNS_15FloatRoundStyleE2ESJ_EENS1_15EpilogueDefaultEEEEEvvEEEEvNT_6ParamsE,@"STO_CUDA_ENTRY STV_DEFAULT"
_ZN7cutlass13device_kernelINS_4gemm6kernel13GemmUniversalIN4cute5tupleIJiiiiEEENS1_10collective13CollectiveMmaINS1_34MainloopSm90TmaGmmaWarpSpecializedILi14ENS5_IJNS4_1CILi4EEESB_NSA_ILi1EEEEEENS1_35KernelTmaWarpSpecializedCooperativeEEENS5_IJNSA_ILi128EEESG_NSA_ILi32EEEEEENS_10bfloat16_tENS5_IJlSC_lEEESJ_SK_NS4_8TiledMMAINS4_8MMA_AtomIJNS4_4SM904GMMA28MMA_64x128x16_F32BF16BF16_SSILNSO_5MajorE0ELSQ_0ELNSO_7ScaleInE1ELSR_1EEEEEENS4_6LayoutINS5_IJNSA_ILi2EEESC_SC_EEENS5_IJSC_NSA_ILi0EEESX_EEEEENS5_IJNS4_10UnderscoreES10_S10_EEEEENS4_23SM90_TMA_LOAD_MULTICASTENS4_14ComposedLayoutINS4_7SwizzleILi2ELi4ELi3EEENS4_18smem_ptr_flag_bitsILi16EEENSU_INS5_IJNSA_ILi8EEESH_EEENS5_IJSH_SC_EEEEEEEvNS4_8identityES13_S1D_vS1E_EENS_8epilogue10collective6detail29Sm90TmaWarpSpecializedAdapterINS1H_15DefaultEpilogueISJ_SK_SK_NS1G_6thread17LinearCombinationISJ_Li1EffLNS1L_9ScaleType4KindE0ELNS_15FloatRoundStyleE2ESJ_EENS1_15EpilogueDefaultEEEEEvvEEEEvNT_6ParamsE:
[----:B------:R-:W0:Y:S01]  /*0000*/  LDC R1, c[0x0][0x28] ;  /* 0x00000a00ff017b82 */ /* 0x000e220000000800 */
[----:B------:R-:W1:Y:S01]  /*0010*/  S2R R18, SR_TID.X ;  /* 0x0000000000127919 */ /* 0x000e620000002100 */
[----:B------:R-:W-:Y:S01]  /*0020*/  ELECT P0, URZ, PT ;  /* 0x00000000003f782f */ /* 0x000fe20003800000 */
[----:B------:R-:W-:Y:S01]  /*0030*/  BSSY B0, `(.L_x_0) ;  /* 0x000000f000007945 */ /* 0x000fe20003800000 */
[--C-:B-1----:R-:W-:Y:S02]  /*0040*/  SHF.R.U32.HI R0, RZ, 0x5, R18.reuse ;  /* 0x00000005ff007819 */ /* 0x102fe40000011612 */
[----:B------:R-:W-:-:S03]  /*0050*/  SHF.R.U32.HI R3, RZ, 0x7, R18 ;  /* 0x00000007ff037819 */ /* 0x000fc60000011612 */
[----:B------:R-:W1:Y:S04]  /*0060*/  SHFL.IDX PT, R2, R0, RZ, 0x1f ;  /* 0x00001fff00027589 */ /* 0x000e6800000e0000 */
[----:B------:R2:W3:Y:S01]  /*0070*/  SHFL.IDX PT, R5, R3, RZ, 0x1f ;  /* 0x00001fff03057589 */ /* 0x0004e200000e0000 */
[----:B-1----:R-:W-:-:S13]  /*0080*/  ISETP.NE.OR P0, PT, R2, RZ, !P0 ;  /* 0x000000ff0200720c */ /* 0x002fda0004705670 */
[----:B0-23--:R-:W-:Y:S05]  /*0090*/  @P0 BRA `(.L_x_1) ;  /* 0x0000000000200947 */ /* 0x00dfea0003800000 */
[----:B------:R-:W-:Y:S02]  /*00a0*/  ULDC.64 UR4, c[0x0][0x198] ;  /* 0x0000660000047ab9 */ /* 0x000fe40000000a00 */
[----:B------:R-:W-:Y:S02]  /*00b0*/  UIADD3 UR6, UP0, UR4, 0xf0, URZ ;  /* 0x000000f004067890 */ /* 0x000fe4000ff1e03f */
[----:B------:R-:W-:Y:S02]  /*00c0*/  UIADD3 UR4, UP1, UR4, 0x1f0, URZ ;  /* 0x000001f004047890 */ /* 0x000fe4000ff3e03f */
[----:B------:R-:W-:Y:S02]  /*00d0*/  UIADD3.X UR7, URZ, UR5, URZ, UP0, !UPT ;  /* 0x000000053f077290 */ /* 0x000fe400087fe43f */
[----:B------:R-:W-:-:S07]  /*00e0*/  UIADD3.X UR5, URZ, UR5, URZ, UP1, !UPT ;  /* 0x000000053f057290 */ /* 0x000fce0008ffe43f */
[----:B------:R0:W-:Y:S02]  /*00f0*/  UTMACCTL.PF [UR6] ;  /* 0x00000000060079b9 */ /* 0x0001e40008040000 */
[----:B------:R0:W-:Y:S02]  /*0100*/  UTMACCTL.PF [UR4] ;  /* 0x00000000040079b9 */ /* 0x0001e40008040000 */
[----:B0-----:R-:W-:Y:S01]  /*0110*/  NOP ;  /* 0x0000000000007918 */ /* 0x001fe20000000000 */
.L_x_1:
[----:B------:R-:W-:Y:S05]  /*0120*/  BSYNC B0 ;  /* 0x0000000000007941 */ /* 0x000fea0003800000 */
.L_x_0:
[----:B------:R-:W0:Y:S02]  /*0130*/  SHFL.IDX PT, R3, R0, RZ, 0x1f ;  /* 0x00001fff00037589 */ /* 0x000e2400000e0000 */
[----:B0-----:R-:W-:-:S13]  /*0140*/  ISETP.NE.AND P0, PT, R3, RZ, PT ;  /* 0x000000ff0300720c */ /* 0x001fda0003f05270 */
[----:B------:R-:W-:Y:S05]  /*0150*/  @P0 BRA `(.L_x_2) ;  /* 0x0000000000b40947 */ /* 0x000fea0003800000 */
[----:B------:R-:W-:Y:S01]  /*0160*/  ELECT P0, URZ, PT ;  /* 0x00000000003f782f */ /* 0x000fe20003800000 */
[----:B------:R-:W-:-:S12]  /*0170*/  BSSY B0, `(.L_x_2) ;  /* 0x000002b000007945 */ /* 0x000fd80003800000 */
[----:B------:R-:W-:Y:S05]  /*0180*/  @!P0 BRA `(.L_x_3) ;  /* 0x0000000000a48947 */ /* 0x000fea0003800000 */
[----:B------:R-:W0:Y:S01]  /*0190*/  S2UR UR8, SR_CgaCtaId ;  /* 0x00000000000879c3 */ /* 0x000e220000008800 */
[----:B------:R-:W-:Y:S01]  /*01a0*/  UMOV UR4, 0x400 ;  /* 0x0000040000047882 */ /* 0x000fe20000000000 */
[----:B------:R-:W-:Y:S01]  /*01b0*/  UMOV UR5, 0x1 ;  /* 0x0000000100057882 */ /* 0x000fe20000000000 */
[----:B------:R-:W-:Y:S02]  /*01c0*/  UMOV UR6, 0xe ;  /* 0x0000000e00067882 */ /* 0x000fe40000000000 */
[----:B------:R-:W-:-:S04]  /*01d0*/  UIADD3 UR6, -UR6, 0x100000, URZ ;  /* 0x0010000006067890 */ /* 0x000fc8000fffe13f */
[----:B------:R-:W-:Y:S02]  /*01e0*/  USHF.L.U32 UR7, UR6, 0xb, URZ ;  /* 0x0000000b06077899 */ /* 0x000fe4000800063f */
[----:B------:R-:W-:Y:S02]  /*01f0*/  USHF.L.U32 UR6, UR6, 0x1, URZ ;  /* 0x0000000106067899 */ /* 0x000fe4000800063f */
[----:B0-----:R-:W-:Y:S02]  /*0200*/  ULEA UR8, UR8, UR4, 0x18 ;  /* 0x0000000408087291 */ /* 0x001fe4000f8ec03f */
[----:B------:R-:W-:-:S04]  /*0210*/  UIADD3 UR4, -UR5, 0x100000, URZ ;  /* 0x0010000005047890 */ /* 0x000fc8000fffe13f */
[----:B------:R-:W-:Y:S02]  /*0220*/  USHF.L.U32 UR5, UR4, 0xb, URZ ;  /* 0x0000000b04057899 */ /* 0x000fe4000800063f */
[----:B------:R-:W-:Y:S01]  /*0230*/  USHF.L.U32 UR4, UR4, 0x1, URZ ;  /* 0x0000000104047899 */ /* 0x000fe2000800063f */
[----:B------:R-:W0:Y:S11]  /*0240*/  FENCE.VIEW.ASYNC.S ;  /* 0x00000000000073c6 */ /* 0x000e360000000000 */
[----:B0-----:R0:W1:Y:S01]  /*0250*/  SYNCS.EXCH.64 URZ, [UR8], UR4 ;  /* 0x00000004083f75b2 */ /* 0x0010620008000100 */
[----:B------:R0:W2:Y:S01]  /*0260*/  SYNCS.EXCH.64 URZ, [UR8+0x70], UR6 ;  /* 0x00007006083f75b2 */ /* 0x0000a20008000100 */
[----:B------:R0:W3:Y:S01]  /*0270*/  SYNCS.EXCH.64 URZ, [UR8+0x8], UR4 ;  /* 0x00000804083f75b2 */ /* 0x0000e20008000100 */
[----:B------:R0:W4:Y:S01]  /*0280*/  SYNCS.EXCH.64 URZ, [UR8+0x78], UR6 ;  /* 0x00007806083f75b2 */ /* 0x0001220008000100 */
[----:B------:R0:W0:Y:S01]  /*0290*/  SYNCS.EXCH.64 URZ, [UR8+0x10], UR4 ;  /* 0x00001004083f75b2 */ /* 0x0000220008000100 */
        /* <DEDUP_REMOVED lines=23> */
[----:B-1234-:R-:W-:Y:S01]  /*0410*/  NOP ;  /* 0x0000000000007918 */ /* 0x01efe20000000000 */
.L_x_3:
[----:B0-----:R-:W-:Y:S05]  /*0420*/  BSYNC B0 ;  /* 0x0000000000007941 */ /* 0x001fea0003800000 */
.L_x_2:
[----:B------:R-:W-:Y:S01]  /*0430*/  SHF.R.S32.HI R7, RZ, 0x1f, R18 ;  /* 0x0000001fff077819 */ /* 0x000fe20000011412 */
[----:B------:R-:W0:Y:S01]  /*0440*/  SHFL.IDX PT, R0, R0, RZ, 0x1f ;  /* 0x00001fff00007589 */ /* 0x000e2200000e0000 */
[----:B------:R-:W1:Y:S01]  /*0450*/  S2UR UR8, SR_CTAID.X ;  /* 0x00000000000879c3 */ /* 0x000e620000002500 */
[----:B------:R-:W-:Y:S02]  /*0460*/  ELECT P0, URZ, PT ;  /* 0x00000000003f782f */ /* 0x000fe40003800000 */
[----:B------:R-:W-:Y:S01]  /*0470*/  LEA.HI R7, R7, R18, RZ, 0x7 ;  /* 0x0000001207077211 */ /* 0x000fe200078f38ff */
[----:B------:R-:W2:Y:S01]  /*0480*/  S2R R4, SR_CTAID.Y ;  /* 0x0000000000047919 */ /* 0x000ea20000002600 */
[----:B------:R-:W-:Y:S01]  /*0490*/  SHF.R.S32.HI R8, RZ, 0x1f, R3 ;  /* 0x0000001fff087819 */ /* 0x000fe20000011403 */
[----:B------:R-:W-:Y:S01]  /*04a0*/  ULDC UR4, c[0x0][0x150] ;  /* 0x0000540000047ab9 */ /* 0x000fe20000000800 */
[----:B------:R-:W-:Y:S01]  /*04b0*/  LOP3.LUT R7, R7, 0xffffff80, RZ, 0xc0, !PT ;  /* 0xffffff8007077812 */ /* 0x000fe200078ec0ff */
[----:B------:R-:W-:Y:S01]  /*04c0*/  NOP ;  /* 0x0000000000007918 */ /* 0x000fe20000000000 */
[----:B------:R-:W-:Y:S01]  /*04d0*/  LEA.HI R8, R8, R3, RZ, 0x2 ;  /* 0x0000000308087211 */ /* 0x000fe200078f10ff */
[----:B------:R-:W3:Y:S01]  /*04e0*/  LDC R10, c[0x0][0x144] ;  /* 0x00005100ff0a7b82 */ /* 0x000ee20000000800 */
[----:B------:R-:W-:Y:S01]  /*04f0*/  NOP ;  /* 0x0000000000007918 */ /* 0x000fe20000000000 */
[----:B------:R-:W-:Y:S01]  /*0500*/  IMAD.IADD R6, R18, 0x1, -R7 ;  /* 0x0000000112067824 */ /* 0x000fe200078e0a07 */
[----:B------:R-:W-:Y:S01]  /*0510*/  LOP3.LUT R8, R8, 0x3ffffffc, RZ, 0xc0, !PT ;  /* 0x3ffffffc08087812 */ /* 0x000fe200078ec0ff */
[----:B------:R-:W-:Y:S01]  /*0520*/  IMAD.MOV.U32 R22, RZ, RZ, 0x1 ;  /* 0x00000001ff167424 */ /* 0x000fe200078e00ff */
[----:B------:R-:W-:-:S02]  /*0530*/  ISETP.NE.AND P3, PT, R5, RZ, PT ;  /* 0x000000ff0500720c */ /* 0x000fc40003f65270 */
[----:B------:R-:W-:Y:S01]  /*0540*/  SHF.R.S32.HI R7, RZ, 0x1f, R6 ;  /* 0x0000001fff077819 */ /* 0x000fe20000011406 */
[----:B------:R-:W-:Y:S01]  /*0550*/  IMAD.IADD R8, R3, 0x1, -R8 ;  /* 0x0000000103087824 */ /* 0x000fe200078e0a08 */
[----:B------:R-:W4:Y:S02]  /*0560*/  LDC R12, c[0x0][0x140] ;  /* 0x00005000ff0c7b82 */ /* 0x000f240000000800 */
[----:B------:R-:W-:Y:S02]  /*0570*/  LEA.HI R7, R7, R6, RZ, 0x3 ;  /* 0x0000000607077211 */ /* 0x000fe400078f18ff */
[----:B0-----:R-:W-:Y:S02]  /*0580*/  ISETP.NE.OR P0, PT, R0, RZ, !P0 ;  /* 0x000000ff0000720c */ /* 0x001fe40004705670 */
[--C-:B------:R-:W-:Y:S02]  /*0590*/  SHF.R.S32.HI R0, RZ, 0x3, R7.reuse ;  /* 0x00000003ff007819 */ /* 0x100fe40000011407 */
[----:B------:R-:W-:-:S02]  /*05a0*/  SHF.R.S32.HI R7, RZ, 0x1f, R7 ;  /* 0x0000001fff077819 */ /* 0x000fc40000011407 */
[----:B-1----:R-:W-:Y:S02]  /*05b0*/  I2FP.F32.U32 R9, UR8 ;  /* 0x0000000800097c45 */ /* 0x002fe40008201000 */
[----:B------:R-:W-:-:S03]  /*05c0*/  LEA.HI R7, R7, R0, RZ, 0x2 ;  /* 0x0000000007077211 */ /* 0x000fc600078f10ff */
[----:B------:R-:W-:Y:S01]  /*05d0*/  FMUL R9, R9, UR4 ;  /* 0x0000000409097c20 */ /* 0x000fe20008400000 */
[----:B------:R-:W-:Y:S01]  /*05e0*/  LOP3.LUT R7, R7, 0xfffffffc, RZ, 0xc0, !PT ;  /* 0xfffffffc07077812 */ /* 0x000fe200078ec0ff */
[----:B------:R-:W-:Y:S01]  /*05f0*/  VOTEU.ALL UP0, P0 ;  /* 0x00000000003f7886 */ /* 0x000fe20000000000 */
[----:B--2---:R-:W-:Y:S01]  /*0600*/  I2FP.F32.U32 R11, R4 ;  /* 0x00000004000b7245 */ /* 0x004fe20000201000 */
[----:B------:R-:W-:Y:S01]  /*0610*/  ULDC UR4, c[0x0][0x154] ;  /* 0x0000550000047ab9 */ /* 0x000fe20000000800 */
[----:B------:R-:W-:Y:S01]  /*0620*/  VOTEU.ALL UP1, P0 ;  /* 0x00000000003f7886 */ /* 0x000fe20000020000 */
[----:B------:R-:W-:Y:S01]  /*0630*/  IMAD.IADD R7, R0, 0x1, -R7 ;  /* 0x0000000100077824 */ /* 0x000fe200078e0a07 */
[----:B------:R-:W0:Y:S01]  /*0640*/  F2I.U32.TRUNC.NTZ R9, R9 ;  /* 0x0000000900097305 */ /* 0x000e22000020f000 */
[----:B------:R-:W1:Y:S01]  /*0650*/  @!UP0 S2UR UR7, SR_CgaCtaId ;  /* 0x00000000000789c3 */ /* 0x000e620000008800 */
[----:B------:R-:W-:Y:S01]  /*0660*/  FMUL R11, R11, UR4 ;  /* 0x000000040b0b7c20 */ /* 0x000fe20008400000 */
[----:B------:R-:W-:Y:S01]  /*0670*/  IMAD R8, R8, 0x4, R7 ;  /* 0x0000000408087824 */ /* 0x000fe200078e0207 */
[----:B------:R-:W-:Y:S01]  /*0680*/  UMOV UR4, 0x20 ;  /* 0x0000002000047882 */ /* 0x000fe20000000000 */
[----:B------:R-:W-:Y:S01]  /*0690*/  @!UP0 UMOV UR6, 0x400 ;  /* 0x0000040000068882 */ /* 0x000fe20000000000 */
[----:B------:R-:W-:-:S04]  /*06a0*/  @!UP0 UIADD3 UR4, -UR4, 0x100000, URZ ;  /* 0x0010000004048890 */ /* 0x000fc8000fffe13f */
[----:B------:R-:W-:Y:S02]  /*06b0*/  @!UP0 USHF.L.U32 UR5, UR4, 0xb, URZ ;  /* 0x0000000b04058899 */ /* 0x000fe4000800063f */
[----:B------:R-:W-:Y:S01]  /*06c0*/  @!UP0 USHF.L.U32 UR4, UR4, 0x1, URZ ;  /* 0x0000000104048899 */ /* 0x000fe2000800063f */
[----:B------:R-:W-:Y:S01]  /*06d0*/  IMAD.SHL.U32 R23, R8, 0x4, RZ ;  /* 0x0000000408177824 */ /* 0x000fe200078e00ff */
[----:B------:R-:W-:Y:S01]  /*06e0*/  SHF.R.S32.HI R3, RZ, 0x1f, R8 ;  /* 0x0000001fff037819 */ /* 0x000fe20000011408 */
[----:B------:R-:W2:Y:S01]  /*06f0*/  F2I.U32.TRUNC.NTZ R11, R11 ;  /* 0x0000000b000b7305 */ /* 0x000ea2000020f000 */
[----:B----4-:R-:W-:Y:S02]  /*0700*/  ISETP.EQ.U32.AND P2, PT, R12, 0x1, PT ;  /* 0x000000010c00780c */ /* 0x010fe40003f42070 */
[----:B------:R-:W-:Y:S02]  /*0710*/  LEA.HI R0, R3, R8, RZ, 0x2 ;  /* 0x0000000803007211 */ /* 0x000fe400078f10ff */
[----:B------:R-:W-:Y:S01]  /*0720*/  LOP3.LUT R23, R8, 0xc, R23, 0x78, !PT ;  /* 0x0000000c08177812 */ /* 0x000fe200078e7817 */
[----:B0-----:R-:W-:Y:S01]  /*0730*/  IMAD.MOV R7, RZ, RZ, -R9 ;  /* 0x000000ffff077224 */ /* 0x001fe200078e0a09 */
[----:B------:R-:W-:-:S03]  /*0740*/  LOP3.LUT R9, R0, 0xfffffffc, RZ, 0xc0, !PT ;  /* 0xfffffffc00097812 */ /* 0x000fc600078ec0ff */
[----:B---3--:R-:W-:Y:S02]  /*0750*/  IMAD R3, R10, R7, UR8 ;  /* 0x000000080a037e24 */ /* 0x008fe4000f8e0207 */
[----:B------:R-:W-:Y:S01]  /*0760*/  IMAD.IADD R0, R8, 0x1, -R9 ;  /* 0x0000000108007824 */ /* 0x000fe200078e0a09 */
[----:B------:R-:W0:Y:S01]  /*0770*/  LDC R7, c[0x0][0x148] ;  /* 0x00005200ff077b82 */ /* 0x000e220000000800 */
[----:B------:R-:W-:Y:S01]  /*0780*/  SHF.R.S32.HI R9, RZ, 0x1f, R2 ;  /* 0x0000001fff097819 */ /* 0x000fe20000011402 */
[----:B--2---:R-:W-:Y:S01]  /*0790*/  IMAD.MOV R21, RZ, RZ, -R11 ;  /* 0x000000ffff157224 */ /* 0x004fe200078e0a0b */
[----:B-1----:R-:W-:Y:S01]  /*07a0*/  @!UP0 ULEA UR6, UR7, UR6, 0x18 ;  /* 0x0000000607068291 */ /* 0x002fe2000f8ec03f */
[----:B------:R-:W-:Y:S01]  /*07b0*/  ISETP.NE.AND P4, PT, R0, R3, PT ;  /* 0x000000030000720c */ /* 0x000fe20003f85270 */
[----:B------:R-:W-:Y:S01]  /*07c0*/  VOTEU.ALL UP0, P0 ;  /* 0x00000000003f7886 */ /* 0x000fe20000000000 */
[----:B------:R-:W-:Y:S02]  /*07d0*/  LEA.HI R9, R9, R2, RZ, 0x2 ;  /* 0x0000000209097211 */ /* 0x000fe400078f10ff */
[----:B------:R-:W-:Y:S01]  /*07e0*/  LOP3.LUT P0, RZ, R6, 0x7, RZ, 0xc0, !PT ;  /* 0x0000000706ff7812 */ /* 0x000fe2000780c0ff */
[----:B------:R-:W-:Y:S01]  /*07f0*/  VIADD R6, R5, 0xffffffff ;  /* 0xffffffff05067836 */ /* 0x000fe20000000000 */
[----:B------:R-:W-:-:S02]  /*0800*/  LOP3.LUT R9, R9, 0xfffffffc, RZ, 0xc0, !PT ;  /* 0xfffffffc09097812 */ /* 0x000fc400078ec0ff */
[----:B------:R-:W-:Y:S02]  /*0810*/  ISETP.LT.U32.AND P0, PT, R23, 0x10, !P0 ;  /* 0x000000101700780c */ /* 0x000fe40004701070 */
[----:B------:R-:W-:Y:S01]  /*0820*/  ISETP.GE.U32.AND P6, PT, R6, 0x2, PT ;  /* 0x000000020600780c */ /* 0x000fe20003fc6070 */
[----:B------:R-:W-:Y:S01]  /*0830*/  IMAD.IADD R0, R2, 0x1, -R9 ;  /* 0x0000000102007824 */ /* 0x000fe200078e0a09 */
[----:B------:R-:W1:Y:S02]  /*0840*/  FENCE.VIEW.ASYNC.S ;  /* 0x00000000000073c6 */ /* 0x000e640000000000 */
[----:B-1----:R1:W2:Y:S01]  /*0850*/  @!UP0 SYNCS.EXCH.64 URZ, [UR6+0xf0], UR4 ;  /* 0x0000f004063f85b2 */ /* 0x0022a20008000100 */
[----:B------:R-:W-:Y:S02]  /*0860*/  @P4 SHF.R.S32.HI R2, RZ, 0x1f, R23 ;  /* 0x0000001fff024819 */ /* 0x000fe40000011417 */
[----:B------:R-:W-:Y:S02]  /*0870*/  ISETP.NE.AND P1, PT, R0, 0x3, PT ;  /* 0x000000030000780c */ /* 0x000fe40003f25270 */
[----:B------:R-:W-:Y:S01]  /*0880*/  @P4 LEA.HI R2, R2, R23, RZ, 0x2 ;  /* 0x0000001702024211 */ /* 0x000fe200078f10ff */
[----:B0-----:R-:W-:Y:S01]  /*0890*/  IMAD R9, R7, R21, R4 ;  /* 0x0000001507097224 */ /* 0x001fe200078e0204 */
[----:B------:R-:W-:-:S02]  /*08a0*/  ISETP.EQ.OR P1, PT, R0, RZ, !P1 ;  /* 0x000000ff0000720c */ /* 0x000fc40004f22670 */
[----:B------:R-:W-:Y:S02]  /*08b0*/  @P4 SHF.R.S32.HI R2, RZ, 0x2, R2 ;  /* 0x00000002ff024819 */ /* 0x000fe40000011402 */
[----:B------:R-:W-:Y:S02]  /*08c0*/  ISETP.EQ.AND P1, PT, R5, RZ, P1 ;  /* 0x000000ff0500720c */ /* 0x000fe40000f22270 */
[----:B------:R-:W-:Y:S01]  /*08d0*/  @P4 ISETP.NE.AND P5, PT, R2, R9, PT ;  /* 0x000000090200420c */ /* 0x000fe20003fa5270 */
[----:B------:R1:W0:Y:S01]  /*08e0*/  @!UP1 SYNCS.EXCH.64 URZ, [UR6+0xf8], UR4 ;  /* 0x0000f804063f95b2 */ /* 0x0002220008000100 */
[----:B------:R-:W-:Y:S01]  /*08f0*/  SEL R9, RZ, 0x1, !P0 ;  /* 0x00000001ff097807 */ /* 0x000fe20004000000 */
[----:B------:R-:W-:Y:S01]  /*0900*/  NOP ;  /* 0x0000000000007918 */ /* 0x000fe20000000000 */
[----:B------:R-:W-:Y:S02]  /*0910*/  @P4 SEL R22, RZ, 0x1, P5 ;  /* 0x00000001ff164807 */ /* 0x000fe40002800000 */
[----:B------:R-:W-:-:S02]  /*0920*/  SEL R19, RZ, 0x1, !P1 ;  /* 0x00000001ff137807 */ /* 0x000fc40004800000 */
[----:B------:R-:W-:Y:S02]  /*0930*/  LOP3.LUT R22, R22, R9, RZ, 0xc0, !PT ;  /* 0x0000000916167212 */ /* 0x000fe400078ec0ff */
[----:B------:R-:W-:Y:S01]  /*0940*/  SEL R19, R19, 0x2, P6 ;  /* 0x0000000213137807 */ /* 0x000fe20003000000 */
[----:B-12---:R-:W-:Y:S06]  /*0950*/  @!P2 BRA `(.L_x_4) ;  /* 0x000000000008a947 */ /* 0x006fec0003800000 */
[----:B0-----:R-:W-:Y:S01]  /*0960*/  UCGABAR_ARV ;  /* 0x00000000000079c7 */ /* 0x001fe20008000000 */
[----:B------:R-:W-:Y:S05]  /*0970*/  BRA `(.L_x_5) ;  /* 0x0000000000047947 */ /* 0x000fea0003800000 */
.L_x_4:
[----:B0-----:R-:W-:Y:S01]  /*0980*/  NOP ;  /* 0x0000000000007918 */ /* 0x001fe20000000000 */
.L_x_5:
[----:B------:R-:W0:Y:S01]  /*0990*/  LDC R2, c[0x0][0x65c] ;  /* 0x00019700ff027b82 */ /* 0x000e220000000800 */
[----:B------:R-:W-:Y:S02]  /*09a0*/  IMAD.U32 R8, RZ, RZ, UR8 ;  /* 0x00000008ff087e24 */ /* 0x000fe4000f8e00ff */
[----:B------:R-:W-:Y:S01]  /*09b0*/  IMAD.MOV.U32 R9, RZ, RZ, RZ ;  /* 0x000000ffff097224 */ /* 0x000fe200078e00ff */
[----:B0-----:R-:W-:-:S04]  /*09c0*/  ISETP.NE.AND P1, PT, R2, 0x1, PT ;  /* 0x000000010200780c */ /* 0x001fc80003f25270 */
[----:B------:R-:W-:-:S09]  /*09d0*/  P2R R5, PR, RZ, 0x2 ;  /* 0x00000002ff057803 */ /* 0x000fd20000000000 */
[----:B------:R-:W0:Y:S01]  /*09e0*/  @P1 LDC R17, c[0x0][0x10] ;  /* 0x00000400ff111b82 */ /* 0x000e220000000800 */
[----:B------:R-:W-:Y:S02]  /*09f0*/  @P1 IMAD.MOV.U32 R5, RZ, RZ, RZ ;  /* 0x000000ffff051224 */ /* 0x000fe400078e00ff */
[----:B------:R-:W-:-:S05]  /*0a00*/  @P1 IMAD.MOV.U32 R13, RZ, RZ, RZ ;  /* 0x000000ffff0d1224 */ /* 0x000fca00078e00ff */
[----:B------:R-:W1:Y:S01]  /*0a10*/  @!P1 LDC R11, c[0x0][0xc] ;  /* 0x00000300ff0b9b82 */ /* 0x000e620000000800 */
[----:B0-----:R-:W-:-:S04]  /*0a20*/  @P1 IMAD.WIDE.U32 R16, R17, UR8, R4 ;  /* 0x0000000811101c25 */ /* 0x001fc8000f8e0004 */
[----:B------:R-:W-:Y:S02]  /*0a30*/  @P1 IMAD.IADD R17, R17, 0x1, R13 ;  /* 0x0000000111111824 */ /* 0x000fe400078e020d */
[----:B-1----:R-:W-:-:S04]  /*0a40*/  @!P1 IMAD.WIDE.U32 R8, R4, R11, R8 ;  /* 0x0000000b04089225 */ /* 0x002fc800078e0008 */
[----:B------:R-:W-:Y:S02]  /*0a50*/  @!P1 IMAD.MOV.U32 R16, RZ, RZ, R8 ;  /* 0x000000ffff109224 */ /* 0x000fe400078e0008 */
[----:B------:R-:W-:Y:S01]  /*0a60*/  @!P1 IMAD.MOV.U32 R17, RZ, RZ, R9 ;  /* 0x000000ffff119224 */ /* 0x000fe200078e0009 */
[----:B------:R-:W-:Y:S06]  /*0a70*/  @!P2 BRA `(.L_x_6) ;  /* 0x00000000000ca947 */ /* 0x000fec0003800000 */
[----:B------:R-:W-:Y:S01]  /*0a80*/  UCGABAR_WAIT ;  /* 0x0000000000007dc7 */ /* 0x000fe20008000000 */
[----:B------:R-:W-:Y:S01]  /*0a90*/  CCTL.IVALL ;  /* 0x00000000ff00798f */ /* 0x000fe20002000000 */
[----:B------:R-:W-:Y:S05]  /*0aa0*/  BRA `(.L_x_7) ;  /* 0x0000000000047947 */ /* 0x000fea0003800000 */
.L_x_6:
[----:B------:R-:W-:Y:S06]  /*0ab0*/  BAR.SYNC.DEFER_BLOCKING 0x0 ;  /* 0x0000000000007b1d */ /* 0x000fec0000010000 */
.L_x_7:
[----:B------:R-:W-:Y:S05]  /*0ac0*/  @!P3 BRA `(.L_x_8) ;  /* 0x0000005c0024b947 */ /* 0x000fea0003800000 */
[----:B------:R-:W-:-:S13]  /*0ad0*/  ISETP.GT.U32.AND P0, PT, R6, 0x1, PT ;  /* 0x000000010600780c */ /* 0x000fda0003f04070 */
[----:B------:R-:W-:Y:S05]  /*0ae0*/  @P0 EXIT ;  /* 0x000000000000094d */ /* 0x000fea0003800000 */
[----:B------:R-:W-:Y:S01]  /*0af0*/  ULDC.64 UR4, c[0x0][0x650] ;  /* 0x0001940000047ab9 */ /* 0x000fe20000000a00 */
[----:B------:R-:W-:Y:S01]  /*0b00*/  PRMT R0, RZ, 0x7610, R0 ;  /* 0x00007610ff007816 */ /* 0x000fe20000000000 */
[----:B------:R-:W-:Y:S01]  /*0b10*/  IMAD.MOV.U32 R92, RZ, RZ, -0x1 ;  /* 0xffffffffff5c7424 */ /* 0x000fe200078e00ff */
[----:B------:R-:W-:Y:S01]  /*0b20*/  ISETP.GE.U32.AND P0, PT, R16, UR4, PT ;  /* 0x0000000410007c0c */ /* 0x000fe2000bf06070 */
[----:B------:R-:W-:Y:S02]  /*0b30*/  IMAD.MOV.U32 R93, RZ, RZ, -0x1 ;  /* 0xffffffffff5d7424 */ /* 0x000fe400078e00ff */
[----:B------:R-:W-:Y:S01]  /*0b40*/  IMAD.MOV.U32 R91, RZ, RZ, -0x1 ;  /* 0xffffffffff5b7424 */ /* 0x000fe200078e00ff */
[----:B------:R-:W-:-:S13]  /*0b50*/  ISETP.GE.U32.AND.EX P0, PT, R17, UR5, PT, P0 ;  /* 0x0000000511007c0c */ /* 0x000fda000bf06100 */
[----:B------:R-:W-:Y:S05]  /*0b60*/  @P0 BRA `(.L_x_9) ;  /* 0x0000000400280947 */ /* 0x000fea0003800000 */
[----:B------:R-:W0:Y:S01]  /*0b70*/  LDC.64 R24, c[0x0][0x628] ;  /* 0x00018a00ff187b82 */ /* 0x000e220000000a00 */
[----:B------:R-:W-:Y:S02]  /*0b80*/  IMAD.MOV.U32 R8, RZ, RZ, R16 ;  /* 0x000000ffff087224 */ /* 0x000fe400078e0010 */
[----:B------:R-:W-:-:S05]  /*0b90*/  IMAD.MOV.U32 R9, RZ, RZ, R17 ;  /* 0x000000ffff097224 */ /* 0x000fca00078e0011 */
[----:B------:R-:W1:Y:S08]  /*0ba0*/  LDC R0, c[0x0][0x630] ;  /* 0x00018c00ff007b82 */ /* 0x000e700000000800 */
[----:B------:R-:W2:Y:S01]  /*0bb0*/  LDC.64 R26, c[0x0][0x620] ;  /* 0x00018800ff1a7b82 */ /* 0x000ea20000000a00 */
[----:B0-----:R-:W-:-:S04]  /*0bc0*/  ISETP.NE.U32.AND P0, PT, R24, RZ, PT ;  /* 0x000000ff1800720c */ /* 0x001fc80003f05070 */
[----:B------:R-:W-:-:S13]  /*0bd0*/  ISETP.NE.AND.EX P0, PT, R25, RZ, PT, P0 ;  /* 0x000000ff1900720c */ /* 0x000fda0003f05300 */
[----:B-12---:R-:W-:Y:S05]  /*0be0*/  @!P0 BRA `(.L_x_10) ;  /* 0x0000000000288947 */ /* 0x006fea0003800000 */
[----:B------:R-:W0:Y:S02]  /*0bf0*/  LDC R13, c[0x0][0x634] ;  /* 0x00018d00ff0d7b82 */ /* 0x000e240000000800 */
[----:B0-----:R-:W-:-:S05]  /*0c00*/  IADD3 R13, P0, R16, R13, RZ ;  /* 0x0000000d100d7210 */ /* 0x001fca0007f1e0ff */
[----:B------:R-:W-:-:S04]  /*0c10*/  IMAD.X R15, RZ, RZ, R17, P0 ;  /* 0x000000ffff0f7224 */ /* 0x000fc800000e0611 */
[----:B------:R-:W-:-:S04]  /*0c20*/  IMAD.WIDE.U32 R8, R15, R24, RZ ;  /* 0x000000180f087225 */ /* 0x000fc800078e00ff */
[----:B------:R-:W-:-:S04]  /*0c30*/  IMAD.WIDE.U32 R10, P0, R13, R25, R8 ;  /* 0x000000190d0a7225 */ /* 0x000fc80007800008 */
[----:B------:R-:W-:-:S04]  /*0c40*/  IMAD.WIDE.U32 R8, R13, R24, RZ ;  /* 0x000000180d087225 */ /* 0x000fc800078e00ff */
[----:B------:R-:W-:Y:S01]  /*0c50*/  IMAD.X R13, RZ, RZ, RZ, P0 ;  /* 0x000000ffff0d7224 */ /* 0x000fe200000e06ff */
[----:B------:R-:W-:Y:S01]  /*0c60*/  IADD3 RZ, P0, R9, R10, RZ ;  /* 0x0000000a09ff7210 */ /* 0x000fe20007f1e0ff */
[----:B------:R-:W-:-:S04]  /*0c70*/  IMAD.MOV.U32 R12, RZ, RZ, R11 ;  /* 0x000000ffff0c7224 */ /* 0x000fc800078e000b */
[----:B------:R-:W-:-:S08]  /*0c80*/  IMAD.WIDE.U32.X R8, R15, R25, R12, P0 ;  /* 0x000000190f087225 */ /* 0x000fd000000e040c */
.L_x_10:
[----:B------:R-:W0:Y:S01]  /*0c90*/  LDC.64 R24, c[0x0][0x640] ;  /* 0x00019000ff187b82 */ /* 0x000e220000000a00 */
[-CC-:B------:R-:W-:Y:S01]  /*0ca0*/  SHF.R.U64 R91, R8, R0.reuse, R9.reuse ;  /* 0x00000000085b7219 */ /* 0x180fe20000001209 */
[----:B------:R-:W-:Y:S01]  /*0cb0*/  IMAD R30, R7, R21, R4 ;  /* 0x00000015071e7224 */ /* 0x000fe200078e0204 */
[----:B------:R-:W-:Y:S01]  /*0cc0*/  SHF.R.U32.HI R0, RZ, R0, R9 ;  /* 0x00000000ff007219 */ /* 0x000fe20000011609 */
[----:B------:R-:W-:Y:S01]  /*0cd0*/  IMAD.MOV.U32 R21, RZ, RZ, 0x1 ;  /* 0x00000001ff157424 */ /* 0x000fe200078e00ff */
[----:B------:R-:W-:-:S03]  /*0ce0*/  IADD3 R5, P0, RZ, -R91, RZ ;  /* 0x8000005bff057210 */ /* 0x000fc60007f1e0ff */
[----:B------:R-:W1:Y:S02]  /*0cf0*/  LDC R6, c[0x0][0x618] ;  /* 0x00018600ff067b82 */ /* 0x000e640000000800 */
[----:B------:R-:W-:-:S04]  /*0d00*/  IMAD.X R9, RZ, RZ, ~R0, P0 ;  /* 0x000000ffff097224 */ /* 0x000fc800000e0e00 */
[-C--:B------:R-:W-:Y:S02]  /*0d10*/  IMAD R0, R9, R26.reuse, RZ ;  /* 0x0000001a09007224 */ /* 0x080fe400078e02ff */
[----:B------:R-:W2:Y:S01]  /*0d20*/  LDC R11, c[0x0][0x608] ;  /* 0x00018200ff0b7b82 */ /* 0x000ea20000000800 */
[----:B------:R-:W-:-:S04]  /*0d30*/  IMAD.WIDE.U32 R8, R5, R26, R16 ;  /* 0x0000001a05087225 */ /* 0x000fc800078e0010 */
[----:B------:R-:W-:-:S03]  /*0d40*/  IMAD R5, R5, R27, R0 ;  /* 0x0000001b05057224 */ /* 0x000fc600078e0200 */
[----:B------:R-:W3:Y:S01]  /*0d50*/  LDC R12, c[0x0][0x658] ;  /* 0x00019600ff0c7b82 */ /* 0x000ee20000000800 */
[----:B0-----:R-:W-:Y:S01]  /*0d60*/  ISETP.NE.U32.AND P0, PT, R24, RZ, PT ;  /* 0x000000ff1800720c */ /* 0x001fe20003f05070 */
[----:B------:R-:W-:Y:S02]  /*0d70*/  IMAD.IADD R5, R9, 0x1, R5 ;  /* 0x0000000109057824 */ /* 0x000fe400078e0205 */
[----:B------:R-:W-:Y:S01]  /*0d80*/  IMAD.MOV.U32 R9, RZ, RZ, -0x1 ;  /* 0xffffffffff097424 */ /* 0x000fe200078e00ff */
[----:B------:R-:W-:-:S03]  /*0d90*/  ISETP.NE.AND.EX P0, PT, R25, RZ, PT, P0 ;  /* 0x000000ff1900720c */ /* 0x000fc60003f05300 */
[----:B------:R-:W0:Y:S01]  /*0da0*/  LDC R15, c[0x0][0x600] ;  /* 0x00018000ff0f7b82 */ /* 0x000e220000000800 */
[-CC-:B-1----:R-:W-:Y:S02]  /*0db0*/  SHF.R.U64 R13, R8, R6.reuse, R5.reuse ;  /* 0x00000006080d7219 */ /* 0x182fe40000001205 */
[----:B------:R-:W-:-:S05]  /*0dc0*/  SHF.R.U32.HI R0, RZ, R6, R5 ;  /* 0x00000006ff007219 */ /* 0x000fca0000011605 */
[----:B------:R-:W1:Y:S01]  /*0dd0*/  LDC R14, c[0x0][0x648] ;  /* 0x00019200ff0e7b82 */ /* 0x000e620000000800 */
[-CC-:B--2---:R-:W-:Y:S02]  /*0de0*/  SHF.R.U64 R27, R13, R11.reuse, R0.reuse ;  /* 0x0000000b0d1b7219 */ /* 0x184fe40000001200 */
[----:B------:R-:W-:-:S05]  /*0df0*/  SHF.R.U32.HI R5, RZ, R11, R0 ;  /* 0x0000000bff057219 */ /* 0x000fca0000011600 */
[----:B------:R-:W2:Y:S01]  /*0e00*/  LDC R20, c[0x0][0x638] ;  /* 0x00018e00ff147b82 */ /* 0x000ea20000000800 */
[-CC-:B---3--:R-:W-:Y:S02]  /*0e10*/  SHF.R.U64 R28, R27, R12.reuse, R5.reuse ;  /* 0x0000000c1b1c7219 */ /* 0x188fe40000001205 */
[-C--:B------:R-:W-:Y:S02]  /*0e20*/  SHF.L.U32 R0, R9, R12.reuse, RZ ;  /* 0x0000000c09007219 */ /* 0x080fe400000006ff */
[----:B------:R-:W-:Y:S01]  /*0e30*/  SHF.R.U32.HI R5, RZ, R12, R5 ;  /* 0x0000000cff057219 */ /* 0x000fe20000011605 */
[----:B------:R-:W-:Y:S01]  /*0e40*/  IMAD.MOV.U32 R4, RZ, RZ, R28 ;  /* 0x000000ffff047224 */ /* 0x000fe200078e001c */
[----:B------:R-:W-:Y:S01]  /*0e50*/  LOP3.LUT R10, RZ, R0, RZ, 0x33, !PT ;  /* 0x00000000ff0a7212 */ /* 0x000fe200078e33ff */
[----:B------:R-:W3:Y:S01]  /*0e60*/  LDC R26, c[0x0][0x610] ;  /* 0x00018400ff1a7b82 */ /* 0x000ee20000000800 */
[----:B------:R-:W-:Y:S05]  /*0e70*/  @!P0 BRA `(.L_x_11) ;  /* 0x0000000000288947 */ /* 0x000fea0003800000 */
[----:B------:R-:W4:Y:S02]  /*0e80*/  LDC R9, c[0x0][0x64c] ;  /* 0x00019300ff097b82 */ /* 0x000f240000000800 */
[----:B----4-:R-:W-:-:S05]  /*0e90*/  IADD3 R9, P0, R28, R9, RZ ;  /* 0x000000091c097210 */ /* 0x010fca0007f1e0ff */
        /* <DEDUP_REMOVED lines=8> */
.L_x_11:
[----:B-1----:R-:W-:Y:S01]  /*0f20*/  SHF.R.U64 R4, R4, R14, R5 ;  /* 0x0000000e04047219 */ /* 0x002fe20000001205 */
[----:B0-----:R-:W-:Y:S01]  /*0f30*/  VIADD R6, R15, 0xffffffff ;  /* 0xffffffff0f067836 */ /* 0x001fe20000000000 */
[----:B------:R-:W-:Y:S02]  /*0f40*/  SHF.L.U32 R0, R21, R12, RZ ;  /* 0x0000000c15007219 */ /* 0x000fe400000006ff */
[----:B------:R-:W-:Y:S01]  /*0f50*/  LOP3.LUT R5, R27, R10, RZ, 0xc0, !PT ;  /* 0x0000000a1b057212 */ /* 0x000fe200078ec0ff */
[----:B------:R-:W-:Y:S01]  /*0f60*/  IMAD.MOV R7, RZ, RZ, -R4 ;  /* 0x000000ffff077224 */ /* 0x000fe200078e0a04 */
[----:B------:R-:W-:Y:S02]  /*0f70*/  SEL R3, R3, R30, !P1 ;  /* 0x0000001e03037207 */ /* 0x000fe40004800000 */
[----:B------:R-:W-:Y:S01]  /*0f80*/  LOP3.LUT R6, R13, R6, RZ, 0xc0, !PT ;  /* 0x000000060d067212 */ /* 0x000fe200078ec0ff */
[----:B------:R-:W-:Y:S02]  /*0f90*/  IMAD R4, R0, R4, R5 ;  /* 0x0000000400047224 */ /* 0x000fe400078e0205 */
[----:B--2---:R-:W-:-:S02]  /*0fa0*/  IMAD R0, R7, R20, R28 ;  /* 0x0000001407007224 */ /* 0x004fc400078e021c */
[----:B---3--:R-:W-:Y:S02]  /*0fb0*/  IMAD R3, R4, R26, R3 ;  /* 0x0000001a04037224 */ /* 0x008fe400078e0203 */
[----:B------:R-:W-:Y:S02]  /*0fc0*/  IMAD R92, R0, R15, R6 ;  /* 0x0000000f005c7224 */ /* 0x000fe400078e0206 */
[----:B------:R-:W-:-:S03]  /*0fd0*/  IMAD.MOV.U32 R4, RZ, RZ, 0x1 ;  /* 0x00000001ff047424 */ /* 0x000fc600078e00ff */
[----:B------:R-:W-:Y:S02]  /*0fe0*/  SEL R93, R92, R3, !P1 ;  /* 0x000000035c5d7207 */ /* 0x000fe40004800000 */
[----:B------:R-:W-:Y:S02]  /*0ff0*/  PRMT R0, R4, 0x7610, R0 ;  /* 0x0000761004007816 */ /* 0x000fe40000000000 */
[----:B------:R-:W-:-:S07]  /*1000*/  SEL R92, R3, R92, !P1 ;  /* 0x0000005c035c7207 */ /* 0x000fce0004800000 */
.L_x_9:
[----:B------:R-:W-:-:S08]  /*1010*/  NOP ;  /* 0x0000000000007918 */ /* 0x000fd00000000000 */
[----:B------:R-:W0:Y:S02]  /*1020*/  USETMAXREG.TRY_ALLOC.CTAPOOL UP0, 0xe8 ;  /* 0x000000e8000079c8 */ /* 0x000e240008000600 */
[----:B0-----:R-:W-:-:S13]  /*1030*/  PLOP3.LUT P0, PT, PT, PT, UP0, 0x80, 0x0 ;  /* 0x000000000000781c */ /* 0x001fda0003f0f008 */
[----:B------:R-:W-:Y:S05]  /*1040*/  @!P0 BRA `(.L_x_9) ;  /* 0xfffffffc00f08947 */ /* 0x000fea000383ffff */
[----:B------:R-:W-:Y:S01]  /*1050*/  ULDC.64 UR4, c[0x0][0x598] ;  /* 0x0001660000047ab9 */ /* 0x000fe20000000a00 */
[----:B------:R-:W-:Y:S01]  /*1060*/  ULDC.64 UR36, c[0x0][0x208] ;  /* 0x0000820000247ab9 */ /* 0x000fe20000000a00 */
[----:B------:R-:W-:-:S04]  /*1070*/  ISETP.NE.U32.AND P0, PT, RZ, UR4, PT ;  /* 0x00000004ff007c0c */ /* 0x000fc8000bf05070 */
[----:B------:R-:W-:-:S13]  /*1080*/  ISETP.NE.AND.EX P0, PT, RZ, UR5, PT, P0 ;  /* 0x00000005ff007c0c */ /* 0x000fda000bf05300 */
[----:B------:R-:W-:Y:S05]  /*1090*/  @!P0 BRA `(.L_x_12) ;  /* 0x00000000001c8947 */ /* 0x000fea0003800000 */
[----:B------:R-:W0:Y:S02]  /*10a0*/  LDC.64 R4, c[0x0][0x598] ;  /* 0x00016600ff047b82 */ /* 0x000e240000000a00 */
[----:B0-----:R-:W2:Y:S02]  /*10b0*/  LDG.E.64 R4, desc[UR36][R4.64] ;  /* 0x0000002404047981 */ /* 0x001ea4000c1e1b00 */
[----:B--2---:R-:W-:-:S04]  /*10c0*/  ISETP.NE.U32.AND P0, PT, R4, RZ, PT ;  /* 0x000000ff0400720c */ /* 0x004fc80003f05070 */
[----:B------:R-:W-:-:S13]  /*10d0*/  ISETP.NE.AND.EX P0, PT, R5, RZ, PT, P0 ;  /* 0x000000ff0500720c */ /* 0x000fda0003f05300 */
[----:B------:R-:W-:Y:S05]  /*10e0*/  @!P0 BRA `(.L_x_12) ;  /* 0x0000000000088947 */ /* 0x000fea0003800000 */
[----:B------:R0:W5:Y:S01]  /*10f0*/  LD.E R88, desc[UR36][R4.64] ;  /* 0x0000002404587980 */ /* 0x000162000c101900 */
[----:B------:R-:W-:Y:S05]  /*1100*/  BRA `(.L_x_13) ;  /* 0x0000000000247947 */ /* 0x000fea0003800000 */
.L_x_12:
[----:B------:R-:W-:Y:S02]  /*1110*/  ULDC.64 UR4, c[0x0][0x588] ;  /* 0x0001620000047ab9 */ /* 0x000fe40000000a00 */
[----:B------:R-:W-:-:S04]  /*1120*/  ISETP.NE.U32.AND P0, PT, RZ, UR4, PT ;  /* 0x00000004ff007c0c */ /* 0x000fc8000bf05070 */
[----:B------:R-:W-:-:S13]  /*1130*/  ISETP.NE.AND.EX P0, PT, RZ, UR5, PT, P0 ;  /* 0x00000005ff007c0c */ /* 0x000fda000bf05300 */
[----:B------:R-:W-:Y:S05]  /*1140*/  @!P0 BRA `(.L_x_14) ;  /* 0x00000000000c8947 */ /* 0x000fea0003800000 */
[----:B------:R-:W0:Y:S02]  /*1150*/  LDC.64 R88, c[0x0][0x588] ;  /* 0x00016200ff587b82 */ /* 0x000e240000000a00 */
[----:B0-----:R1:W5:Y:S01]  /*1160*/  LDG.E R88, desc[UR36][R88.64] ;  /* 0x0000002458587981 */ /* 0x001362000c1e1900 */
[----:B------:R-:W-:Y:S05]  /*1170*/  BRA `(.L_x_13) ;  /* 0x0000000000087947 */ /* 0x000fea0003800000 */
.L_x_14:
[----:B------:R-:W-:Y:S02]  /*1180*/  ULDC UR4, c[0x0][0x580] ;  /* 0x0001600000047ab9 */ /* 0x000fe40000000800 */
[----:B------:R-:W-:-:S07]  /*1190*/  IMAD.U32 R88, RZ, RZ, UR4 ;  /* 0x00000004ff587e24 */ /* 0x000fce000f8e00ff */
.L_x_13:
[----:B------:R-:W-:Y:S02]  /*11a0*/  ULDC.64 UR4, c[0x0][0x5a0] ;  /* 0x0001680000047ab9 */ /* 0x000fe40000000a00 */
[----:B------:R-:W-:-:S04]  /*11b0*/  ISETP.NE.U32.AND P0, PT, RZ, UR4, PT ;  /* 0x00000004ff007c0c */ /* 0x000fc8000bf05070 */
[----:B------:R-:W-:-:S13]  /*11c0*/  ISETP.NE.AND.EX P0, PT, RZ, UR5, PT, P0 ;  /* 0x00000005ff007c0c */ /* 0x000fda000bf05300 */
[----:B------:R-:W-:Y:S05]  /*11d0*/  @!P0 BRA `(.L_x_15) ;  /* 0x00000000001c8947 */ /* 0x000fea0003800000 */
[----:B0-----:R-:W0:Y:S02]  /*11e0*/  LDC.64 R4, c[0x0][0x5a0] ;  /* 0x00016800ff047b82 */ /* 0x001e240000000a00 */
[----:B0-----:R-:W2:Y:S02]  /*11f0*/  LDG.E.64 R4, desc[UR36][R4.64] ;  /* 0x0000002404047981 */ /* 0x001ea4000c1e1b00 */
[----:B--2---:R-:W-:-:S04]  /*1200*/  ISETP.NE.U32.AND P0, PT, R4, RZ, PT ;  /* 0x000000ff0400720c */ /* 0x004fc80003f05070 */
[----:B------:R-:W-:-:S13]  /*1210*/  ISETP.NE.AND.EX P0, PT, R5, RZ, PT, P0 ;  /* 0x000000ff0500720c */ /* 0x000fda0003f05300 */
[----:B------:R-:W-:Y:S05]  /*1220*/  @!P0 BRA `(.L_x_15) ;  /* 0x0000000000088947 */ /* 0x000fea0003800000 */
[----:B-1----:R0:W5:Y:S01]  /*1230*/  LD.E R89, desc[UR36][R4.64] ;  /* 0x0000002404597980 */ /* 0x002162000c101900 */
[----:B------:R-:W-:Y:S05]  /*1240*/  BRA `(.L_x_16) ;  /* 0x0000000000247947 */ /* 0x000fea0003800000 */
.L_x_15:
[----:B------:R-:W-:Y:S02]  /*1250*/  ULDC.64 UR4, c[0x0][0x590] ;  /* 0x0001640000047ab9 */ /* 0x000fe40000000a00 */
[----:B------:R-:W-:-:S04]  /*1260*/  ISETP.NE.U32.AND P0, PT, RZ, UR4, PT ;  /* 0x00000004ff007c0c */ /* 0x000fc8000bf05070 */
[----:B------:R-:W-:-:S13]  /*1270*/  ISETP.NE.AND.EX P0, PT, RZ, UR5, PT, P0 ;  /* 0x00000005ff007c0c */ /* 0x000fda000bf05300 */
[----:B------:R-:W-:Y:S05]  /*1280*/  @!P0 BRA `(.L_x_17) ;  /* 0x00000000000c8947 */ /* 0x000fea0003800000 */
[----:B0-----:R-:W1:Y:S02]  /*1290*/  LDC.64 R4, c[0x0][0x590] ;  /* 0x00016400ff047b82 */ /* 0x001e640000000a00 */
[----:B-1----:R1:W5:Y:S01]  /*12a0*/  LDG.E R89, desc[UR36][R4.64] ;  /* 0x0000002404597981 */ /* 0x002362000c1e1900 */
[----:B------:R-:W-:Y:S05]  /*12b0*/  BRA `(.L_x_16) ;  /* 0x0000000000087947 */ /* 0x000fea0003800000 */
.L_x_17:
[----:B------:R-:W-:Y:S02]  /*12c0*/  ULDC UR4, c[0x0][0x584] ;  /* 0x0001610000047ab9 */ /* 0x000fe40000000800 */
[----:B-1----:R-:W-:-:S07]  /*12d0*/  IMAD.U32 R89, RZ, RZ, UR4 ;  /* 0x00000004ff597e24 */ /* 0x002fce000f8e00ff */
.L_x_16:
[----:B------:R-:W-:-:S13]  /*12e0*/  LOP3.LUT P0, RZ, R0, 0xff, RZ, 0xc0, !PT ;  /* 0x000000ff00ff7812 */ /* 0x000fda000780c0ff */
[----:B------:R-:W-:Y:S05]  /*12f0*/  @!P0 EXIT ;  /* 0x000000000000894d */ /* 0x000fea0003800000 */
[----:B------:R-:W-:Y:S01]  /*1300*/  ULDC UR4, c[0x0][0x28c] ;  /* 0x0000a30000047ab9 */ /* 0x000fe20000000800 */
[----:B------:R-:W-:Y:S01]  /*1310*/  LOP3.LUT R90, R19, 0x1, RZ, 0xfc, !PT ;  /* 0x00000001135a7812 */ /* 0x000fe200078efcff */
[----:B------:R-:W-:Y:S01]  /*1320*/  UIADD3 UR4, UR4, 0x1f, URZ ;  /* 0x0000001f04047890 */ /* 0x000fe2000fffe03f */
[----:B------:R-:W-:Y:S01]  /*1330*/  UMOV UR38, URZ ;  /* 0x0000003f00267c82 */ /* 0x000fe20008000000 */
[----:B------:R-:W-:Y:S02]  /*1340*/  UMOV UR39, URZ ;  /* 0x0000003f00277c82 */ /* 0x000fe40008000000 */
[----:B------:R-:W-:-:S04]  /*1350*/  USHF.R.S32.HI UR5, URZ, 0x1f, UR4 ;  /* 0x0000001f3f057899 */ /* 0x000fc80008011404 */
[----:B------:R-:W-:-:S04]  /*1360*/  ULEA.HI UR5, UR5, UR4, URZ, 0x5 ;  /* 0x0000000405057291 */ /* 0x000fc8000f8f283f */
[----:B------:R-:W-:-:S12]  /*1370*/  USHF.R.S32.HI UR40, URZ, 0x5, UR5 ;  /* 0x000000053f287899 */ /* 0x000fd80008011405 */
.L_x_165:
[----:B------:R-:W-:Y:S01]  /*1380*/  LOP3.LUT R0, R18, 0x80, RZ, 0xc0, !PT ;  /* 0x0000008012007812 */ /* 0x000fe200078ec0ff */
[----:B--2---:R-:W2:Y:S01]  /*1390*/  S2UR UR7, SR_CgaCtaId ;  /* 0x00000000000779c3 */ /* 0x004ea20000008800 */
[----:B------:R-:W-:Y:S02]  /*13a0*/  UMOV UR6, 0x400 ;  /* 0x0000040000067882 */ /* 0x000fe40000000000 */
[----:B------:R-:W-:-:S06]  /*13b0*/  SHF.R.U32.HI R0, RZ, 0x7, R0 ;  /* 0x00000007ff007819 */ /* 0x000fcc0000011600 */
[----:B---3--:R-:W3:Y:S01]  /*13c0*/  SHFL.IDX PT, R0, R0, RZ, 0x1f ;  /* 0x00001fff00007589 */ /* 0x008ee200000e0000 */
[----:B--2---:R-:W-:Y:S01]  /*13d0*/  ULEA UR6, UR7, UR6, 0x18 ;  /* 0x0000000607067291 */ /* 0x004fe2000f8ec03f */
[----:B---3--:R-:W-:-:S13]  /*13e0*/  R2UR UR4, R0 ;  /* 0x00000000000472ca */ /* 0x008fda00000e0000 */
[----:B------:R-:W-:-:S04]  /*13f0*/  ULEA.HI UR5, UR4, UR4, URZ, 0x1 ;  /* 0x0000000404057291 */ /* 0x000fc8000f8f083f */
[----:B------:R-:W-:-:S04]  /*1400*/  ULOP3.LUT UR5, UR5, 0xffffe, URZ, 0xc0, !UPT ;  /* 0x000ffffe05057892 */ /* 0x000fc8000f8ec03f */
[----:B------:R-:W-:-:S03]  /*1410*/  UIADD3 UR5, UR4, -UR5, URZ ;  /* 0x8000000504057290 */ /* 0x000fc6000fffe03f */
[----:B------:R-:W-:Y:S01]  /*1420*/  ULDC UR4, c[0x0][0x28c] ;  /* 0x0000a30000047ab9 */ /* 0x000fe20000000800 */
[----:B------:R-:W-:Y:S01]  /*1430*/  ULEA UR5, UR5, UR6, 0xc ;  /* 0x0000000605057291 */ /* 0x000fe2000f8e603f */
[----:B------:R-:W-:-:S03]  /*1440*/  ISETP.LT.AND P0, PT, RZ, UR4, PT ;  /* 0x00000004ff007c0c */ /* 0x000fc6000bf01270 */
[----:B------:R-:W-:-:S04]  /*1450*/  UIADD3 UR5, UR5, 0x200, URZ ;  /* 0x0000020005057890 */ /* 0x000fc8000fffe03f */
[----:B------:R-:W-:-:S04]  /*1460*/  USHF.R.U32.HI UR5, URZ, 0x4, UR5 ;  /* 0x000000043f057899 */ /* 0x000fc80008011605 */
[----:B------:R-:W-:Y:S02]  /*1470*/  ULOP3.LUT UR41, UR5, 0x3fff, URZ, 0xc0, !UPT ;  /* 0x00003fff05297892 */ /* 0x000fe4000f8ec03f */
[----:B01---5:R-:W-:Y:S10]  /*1480*/  @P0 BRA `(.L_x_18) ;  /* 0x0000000000400947 */ /* 0x023ff40003800000 */
[----:B------:R-:W-:Y:S01]  /*1490*/  MOV R0, 0x0 ;  /* 0x0000000000007802 */ /* 0x000fe20000000f00 */
[----:B------:R-:W-:Y:S01]  /*14a0*/  ULDC.64 UR4, c[0x4][0x68] ;  /* 0x01001a0000047ab9 */ /* 0x000fe20000000a00 */
[----:B------:R-:W-:Y:S01]  /*14b0*/  ULDC.64 UR6, c[0x4][0x8] ;  /* 0x0100020000067ab9 */ /* 0x000fe20000000a00 */
[----:B01----:R-:W-:Y:S01]  /*14c0*/  IMAD.U32 R4, RZ, RZ, UR4 ;  /* 0x00000004ff047e24 */ /* 0x003fe2000f8e00ff */
[----:B------:R0:W1:Y:S01]  /*14d0*/  LDC.64 R14, c[0x4][R0] ;  /* 0x01000000000e7b82 */ /* 0x0000620000000a00 */
[----:B------:R-:W-:Y:S01]  /*14e0*/  IMAD.U32 R5, RZ, RZ, UR5 ;  /* 0x00000005ff057e24 */ /* 0x000fe2000f8e00ff */
[----:B------:R-:W-:Y:S01]  /*14f0*/  ULDC.64 UR4, c[0x4][0x70] ;  /* 0x01001c0000047ab9 */ /* 0x000fe20000000a00 */
[----:B------:R-:W-:Y:S02]  /*1500*/  IMAD.U32 R10, RZ, RZ, UR6 ;  /* 0x00000006ff0a7e24 */ /* 0x000fe4000f8e00ff */
[----:B------:R-:W-:Y:S02]  /*1510*/  IMAD.U32 R6, RZ, RZ, UR4 ;  /* 0x00000004ff067e24 */ /* 0x000fe4000f8e00ff */
[----:B------:R-:W-:-:S02]  /*1520*/  IMAD.U32 R7, RZ, RZ, UR5 ;  /* 0x00000005ff077e24 */ /* 0x000fc4000f8e00ff */
[----:B------:R-:W-:Y:S02]  /*1530*/  IMAD.U32 R11, RZ, RZ, UR7 ;  /* 0x00000007ff0b7e24 */ /* 0x000fe4000f8e00ff */
[----:B------:R-:W-:Y:S02]  /*1540*/  IMAD.MOV.U32 R8, RZ, RZ, 0x1e1 ;  /* 0x000001e1ff087424 */ /* 0x000fe400078e00ff */
[----:B------:R-:W-:Y:S02]  /*1550*/  IMAD.MOV.U32 R12, RZ, RZ, 0x1 ;  /* 0x00000001ff0c7424 */ /* 0x000fe400078e00ff */
[----:B0-----:R-:W-:-:S07]  /*1560*/  IMAD.MOV.U32 R13, RZ, RZ, RZ ;  /* 0x000000ffff0d7224 */ /* 0x001fce00078e00ff */
[----:B------:R-:W-:-:S07]  /*1570*/  LEPC R20, `(.L_x_18) ;  /* 0x000000001014794e */ /* 0x000fce0000000000 */
[----:B-1---5:R-:W-:Y:S05]  /*1580*/  CALL.ABS.NOINC R14 ;  /* 0x000000000e007343 */ /* 0x022fea0003c00000 */
.L_x_18:
[----:B------:R-:W-:-:S13]  /*1590*/  ISETP.NE.AND P0, PT, R90, 0x3, PT ;  /* 0x000000035a00780c */ /* 0x000fda0003f05270 */
[----:B------:R-:W-:Y:S05]  /*15a0*/  @!P0 BRA `(.L_x_19) ;  /* 0x0000000000048947 */ /* 0x000fea0003800000 */
[----:B------:R-:W-:Y:S01]  /*15b0*/  BPT.TRAP 0x1 ;  /* 0x000000040000795c */ /* 0x000fe20000300000 */
.L_x_19:
[----:B------:R-:W2:Y:S01]  /*15c0*/  S2UR UR5, SR_CgaCtaId ;  /* 0x00000000000579c3 */ /* 0x000ea20000008800 */
[----:B------:R-:W-:Y:S01]  /*15d0*/  UMOV UR4, 0x400 ;  /* 0x0000040000047882 */ /* 0x000fe20000000000 */
[----:B------:R-:W-:Y:S02]  /*15e0*/  IMAD.U32 R0, RZ, RZ, UR38 ;  /* 0x00000026ff007e24 */ /* 0x000fe4000f8e00ff */
[----:B------:R-:W-:-:S03]  /*15f0*/  IMAD.U32 R3, RZ, RZ, UR39 ;  /* 0x00000027ff037e24 */ /* 0x000fc6000f8e00ff */
[----:B------:R-:W-:Y:S01]  /*1600*/  SHF.L.U32 R0, R0, 0x1f, RZ ;  /* 0x0000001f00007819 */ /* 0x000fe200000006ff */
[----:B--2---:R-:W-:-:S06]  /*1610*/  ULEA UR4, UR5, UR4, 0x18 ;  /* 0x0000000405047291 */ /* 0x004fcc000f8ec03f */
[----:B------:R-:W-:-:S04]  /*1620*/  IMAD.U32 R6, RZ, RZ, UR4 ;  /* 0x00000004ff067e24 */ /* 0x000fc8000f8e00ff */
[----:B------:R-:W-:-:S04]  /*1630*/  IMAD R3, R3, 0x8, R6 ;  /* 0x0000000803037824 */ /* 0x000fc800078e0206 */
[----:B------:R2:W3:Y:S01]  /*1640*/  SYNCS.PHASECHK.TRANS64.TRYWAIT P1, [R3+URZ], R0 ;  /* 0x00000000030075a7 */ /* 0x0004e2000802017f */
[----:B------:R-:W-:Y:S05]  /*1650*/  @!P0 BRA `(.L_x_20) ;  /* 0x0000000000048947 */ /* 0x000fea0003800000 */
[----:B------:R-:W-:Y:S01]  /*1660*/  BPT.TRAP 0x1 ;  /* 0x000000040000795c */ /* 0x000fe20000300000 */
.L_x_20:
[----:B---3--:R-:W-:Y:S05]  /*1670*/  @P1 BRA `(.L_x_21) ;  /* 0x0000000000081947 */ /* 0x008fea0003800000 */
[----:B------:R-:W3:Y:S02]  /*1680*/  SYNCS.PHASECHK.TRANS64.TRYWAIT P1, [R3+URZ], R0 ;  /* 0x00000000030075a7 */ /* 0x000ee4000802017f */
[----:B---3--:R-:W-:Y:S05]  /*1690*/  @!P1 BRA `(.L_x_22) ;  /* 0x0000006c00549947 */ /* 0x008fea0003800000 */
.L_x_21:
[----:B------:R-:W-:-:S04]  /*16a0*/  UISETP.LT.AND UP0, UPT, UR40, 0x1, UPT ;  /* 0x000000012800788c */ /* 0x000fc8000bf01270 */
[----:B------:R-:W-:-:S06]  /*16b0*/  USEL UR4, UR40, 0x1, UP0 ;  /* 0x0000000128047887 */ /* 0x000fcc0008000000 */
[----:B--23--:R-:W-:Y:S01]  /*16c0*/  IMAD.U32 R0, RZ, RZ, UR4 ;  /* 0x00000004ff007e24 */ /* 0x00cfe2000f8e00ff */
[----:B------:R-:W-:Y:S05]  /*16d0*/  WARPSYNC.ALL ;  /* 0x0000000000007948 */ /* 0x000fea0003800000 */
[----:B------:R-:W-:-:S04]  /*16e0*/  IADD3 R0, -R0, UR40, RZ ;  /* 0x0000002800007c10 */ /* 0x000fc8000fffe1ff */
[----:B------:R-:W-:Y:S02]  /*16f0*/  ISETP.GE.AND P1, PT, R0, 0x1, PT ;  /* 0x000000010000780c */ /* 0x000fe40003f26270 */
[----:B------:R-:W-:Y:S01]  /*1700*/  R2UR UR4, R6 ;  /* 0x00000000060472ca */ /* 0x000fe200000e0000 */
[----:B------:R-:W-:Y:S01]  /*1710*/  ULOP3.LUT UR41, UR41, 0x10000, URZ, 0xfc, !UPT ;  /* 0x0001000029297892 */ /* 0x000fe2000f8efc3f */
[----:B------:R-:W-:Y:S01]  /*1720*/  WARPGROUP.ARRIVE ;  /* 0x00000000000079c5 */ /* 0x000fe20000000000 */
[----:B------:R-:W-:Y:S01]  /*1730*/  UMOV UR5, 0x80000020 ;  /* 0x8000002000057882 */ /* 0x000fe20000000000 */
[----:B------:R-:W-:-:S09]  /*1740*/  UMOV UR7, 0x80000020 ;  /* 0x8000002000077882 */ /* 0x000fd20000000000 */
[----:B------:R-:W-:-:S04]  /*1750*/  UIADD3 UR4, UR4, 0x1c200, URZ ;  /* 0x0001c20004047890 */ /* 0x000fc8000fffe03f */
[----:B------:R-:W-:-:S04]  /*1760*/  USHF.R.U32.HI UR4, URZ, 0x4, UR4 ;  /* 0x000000043f047899 */ /* 0x000fc80008011604 */
[----:B------:R-:W-:-:S04]  /*1770*/  ULOP3.LUT UR4, UR4, 0x3fff, URZ, 0xc0, !UPT ;  /* 0x00003fff04047892 */ /* 0x000fc8000f8ec03f */
[----:B------:R-:W-:Y:S02]  /*1780*/  ULOP3.LUT UR9, UR4, 0x10000, URZ, 0xfc, !UPT ;  /* 0x0001000004097892 */ /* 0x000fe4000f8efc3f */
[----:B------:R-:W-:Y:S02]  /*1790*/  ULEA UR4, UR39, UR41, 0x9 ;  /* 0x0000002927047291 */ /* 0x000fe4000f8e483f */
[----:B------:R-:W-:-:S09]  /*17a0*/  ULEA UR6, UR39, UR9, 0x9 ;  /* 0x0000000927067291 */ /* 0x000fd2000f8e483f */
[----:B------:R-:W-:Y:S01]  /*17b0*/  HGMMA.64x128x16.F32.BF16 R24, gdesc[UR4], RZ, !UPT, gsb0 ;  /* 0x01e00000041879f0 */ /* 0x000fe2000c0018ff */
[----:B------:R-:W-:Y:S02]  /*17c0*/  UIADD3 UR4, UR4, 0x2, URZ ;  /* 0x0000000204047890 */ /* 0x000fe4000fffe03f */
[----:B------:R-:W-:Y:S01]  /*17d0*/  UIADD3 UR6, UR6, 0x2, URZ ;  /* 0x0000000206067890 */ /* 0x000fe2000fffe03f */
[----:B------:R-:W-:Y:S01]  /*17e0*/  UMOV UR5, 0x80000020 ;  /* 0x8000002000057882 */ /* 0x000fe20000000000 */
[----:B------:R-:W-:Y:S01]  /*17f0*/  UMOV UR7, 0x80000020 ;  /* 0x8000002000077882 */ /* 0x000fe20000000000 */
[----:B------:R-:W-:Y:S02]  /*1800*/  WARPGROUP.DEPBAR.LE gsb0, 0x0 ;  /* 0x00008000000079c5 */ /* 0x000fe40000010000 */
[----:B------:R-:W-:-:S06]  /*1810*/  WARPGROUP.ARRIVE ;  /* 0x00000000000079c5 */ /* 0x000fcc0000000000 */
[----:B------:R-:W-:Y:S03]  /*1820*/  HGMMA.64x128x16.F32.BF16 R24, gdesc[UR4], R24, gsb0 ;  /* 0x01e00000041879f0 */ /* 0x000fe60008001818 */
[----:B------:R-:W-:Y:S02]  /*1830*/  WARPGROUP.DEPBAR.LE gsb0, 0x0 ;  /* 0x00008000000079c5 */ /* 0x000fe40000010000 */
[----:B------:R-:W-:Y:S05]  /*1840*/  @!P1 BRA `(.L_x_23) ;  /* 0x0000000000e49947 */ /* 0x000fea0003800000 */
[----:B------:R-:W-:Y:S02]  /*1850*/  UIADD3 UR4, UR39, 0x1, URZ ;  /* 0x0000000127047890 */ /* 0x000fe4000fffe03f */
[----:B------:R-:W-:Y:S02]  /*1860*/  IMAD.U32 R3, RZ, RZ, UR39 ;  /* 0x00000027ff037e24 */ /* 0x000fe4000f8e00ff */
[----:B------:R-:W-:-:S04]  /*1870*/  UISETP.NE.AND UP0, UPT, UR4, 0xe, UPT ;  /* 0x0000000e0400788c */ /* 0x000fc8000bf05270 */
[----:B------:R-:W-:Y:S02]  /*1880*/  USEL UR5, URZ, 0x1, UP0 ;  /* 0x000000013f057887 */ /* 0x000fe40008000000 */
[----:B------:R-:W-:Y:S02]  /*1890*/  USEL UR8, UR4, URZ, UP0 ;  /* 0x0000003f04087287 */ /* 0x000fe40008000000 */
[----:B------:R-:W-:-:S06]  /*18a0*/  ULOP3.LUT UR5, UR38, UR5, URZ, 0x3c, !UPT ;  /* 0x0000000526057292 */ /* 0x000fcc000f8e3c3f */
[----:B------:R-:W-:-:S07]  /*18b0*/  IMAD.U32 R7, RZ, RZ, UR5 ;  /* 0x00000005ff077e24 */ /* 0x000fce000f8e00ff */
.L_x_30:
[----:B------:R-:W-:Y:S05]  /*18c0*/  @!P0 BRA `(.L_x_24) ;  /* 0x0000000000048947 */ /* 0x000fea0003800000 */
[----:B------:R-:W-:Y:S01]  /*18d0*/  BPT.TRAP 0x1 ;  /* 0x000000040000795c */ /* 0x000fe20000300000 */
.L_x_24:
[----:B------:R-:W2:Y:S01]  /*18e0*/  S2UR UR5, SR_CgaCtaId ;  /* 0x00000000000579c3 */ /* 0x000ea20000008800 */
[----:B------:R-:W-:Y:S01]  /*18f0*/  UMOV UR4, 0x400 ;  /* 0x0000040000047882 */ /* 0x000fe20000000000 */
[----:B01----:R-:W-:Y:S01]  /*1900*/  IMAD.U32 R5, RZ, RZ, UR8 ;  /* 0x00000008ff057e24 */ /* 0x003fe2000f8e00ff */
[----:B------:R-:W-:Y:S01]  /*1910*/  SHF.L.U32 R4, R7, 0x1f, RZ ;  /* 0x0000001f07047819 */ /* 0x000fe200000006ff */
[----:B--2---:R-:W-:-:S06]  /*1920*/  ULEA UR4, UR5, UR4, 0x18 ;  /* 0x0000000405047291 */ /* 0x004fcc000f8ec03f */
[----:B------:R-:W-:-:S04]  /*1930*/  IMAD.U32 R6, RZ, RZ, UR4 ;  /* 0x00000004ff067e24 */ /* 0x000fc8000f8e00ff */
[----:B------:R-:W-:-:S04]  /*1940*/  IMAD R5, R5, 0x8, R6 ;  /* 0x0000000805057824 */ /* 0x000fc800078e0206 */
[----:B------:R0:W1:Y:S01]  /*1950*/  SYNCS.PHASECHK.TRANS64.TRYWAIT P1, [R5+URZ], R4 ;  /* 0x00000004050075a7 */ /* 0x000062000802017f */
[----:B------:R-:W-:Y:S05]  /*1960*/  @!P0 BRA `(.L_x_25) ;  /* 0x0000000000048947 */ /* 0x000fea0003800000 */
[----:B------:R-:W-:Y:S01]  /*1970*/  BPT.TRAP 0x1 ;  /* 0x000000040000795c */ /* 0x000fe20000300000 */
.L_x_25:
[----:B-1----:R-:W-:Y:S05]  /*1980*/  @P1 BRA `(.L_x_26) ;  /* 0x0000000000081947 */ /* 0x002fea0003800000 */
[----:B------:R-:W1:Y:S02]  /*1990*/  SYNCS.PHASECHK.TRANS64.TRYWAIT P1, [R5+URZ], R4 ;  /* 0x00000004050075a7 */ /* 0x000e64000802017f */
[----:B-1----:R-:W-:Y:S05]  /*19a0*/  @!P1 BRA `(.L_x_27) ;  /* 0x0000006800a49947 */ /* 0x002fea0003800000 */
.L_x_26:
[----:B------:R-:W-:Y:S01]  /*19b0*/  ULEA UR4, UR8, UR41, 0x9 ;  /* 0x0000002908047291 */ /* 0x000fe2000f8e483f */
[----:B------:R-:W-:Y:S01]  /*19c0*/  WARPGROUP.ARRIVE ;  /* 0x00000000000079c5 */ /* 0x000fe20000000000 */
[----:B------:R-:W-:Y:S01]  /*19d0*/  ULEA UR6, UR8, UR9, 0x9 ;  /* 0x0000000908067291 */ /* 0x000fe2000f8e483f */
[----:B------:R-:W-:Y:S01]  /*19e0*/  UMOV UR5, 0x80000020 ;  /* 0x8000002000057882 */ /* 0x000fe20000000000 */
[----:B------:R-:W-:-:S07]  /*19f0*/  UMOV UR7, 0x80000020 ;  /* 0x8000002000077882 */ /* 0x000fce0000000000 */
[----:B------:R-:W-:Y:S01]  /*1a00*/  HGMMA.64x128x16.F32.BF16 R24, gdesc[UR4], R24, gsb0 ;  /* 0x01e00000041879f0 */ /* 0x000fe20008001818 */
        /* <DEDUP_REMOVED lines=9> */
[----:B------:R-:W-:Y:S01]  /*1aa0*/  BPT.TRAP 0x1 ;  /* 0x000000040000795c */ /* 0x000fe20000300000 */
.L_x_28:
[----:B------:R-:W-:-:S13]  /*1ab0*/  ISETP.NE.AND P1, PT, R22, RZ, PT ;  /* 0x000000ff1600720c */ /* 0x000fda0003f25270 */
[----:B01----:R-:W-:-:S04]  /*1ac0*/  @P1 IMAD R4, R3, 0x8, R6 ;  /* 0x0000000803041824 */ /* 0x003fc800078e0206 */
[----:B------:R-:W-:-:S05]  /*1ad0*/  @P1 VIADD R4, R4, 0x70 ;  /* 0x0000007004041836 */ /* 0x000fca0000000000 */
[----:B------:R-:W-:-:S04]  /*1ae0*/  @P1 PRMT R4, R23, 0x654, R4 ;  /* 0x0000065417041816 */ /* 0x000fc80000000004 */
[----:B------:R0:W-:Y:S01]  /*1af0*/  @P1 SYNCS.ARRIVE.TRANS64.RED.A1T0 RZ, [R4+URZ], RZ ;  /* 0x000000ff04ff19a7 */ /* 0x0001e2000810043f */
[----:B------:R-:W-:-:S13]  /*1b00*/  ISETP.GT.U32.AND P1, PT, R19, 0x1, PT ;  /* 0x000000011300780c */ /* 0x000fda0003f24070 */
[----:B0-----:R-:W-:Y:S05]  /*1b10*/  @P1 BRA `(.L_x_29) ;  /* 0x0000000000041947 */ /* 0x001fea0003800000 */
[----:B------:R-:W-:Y:S01]  /*1b20*/  BPT.TRAP 0x1 ;  /* 0x000000040000795c */ /* 0x000fe20000300000 */
.L_x_29:
[----:B------:R-:W-:Y:S01]  /*1b30*/  UIADD3 UR8, UR8, 0x1, URZ ;  /* 0x0000000108087890 */ /* 0x000fe2000fffe03f */
[C---:B------:R-:W-:Y:S01]  /*1b40*/  ISETP.GT.AND P2, PT, R0.reuse, 0x1, PT ;  /* 0x000000010000780c */ /* 0x040fe20003f44270 */
[----:B------:R-:W-:Y:S02]  /*1b50*/  VIADD R3, R3, 0x1 ;  /* 0x0000000103037836 */ /* 0x000fe40000000000 */
[----:B------:R-:W-:Y:S01]  /*1b60*/  UISETP.NE.AND UP0, UPT, UR8, 0xe, UPT ;  /* 0x0000000e0800788c */ /* 0x000fe2000bf05270 */
[----:B------:R-:W-:Y:S02]  /*1b70*/  VIADD R0, R0, 0xffffffff ;  /* 0xffffffff00007836 */ /* 0x000fe40000000000 */
[C---:B------:R-:W-:Y:S01]  /*1b80*/  ISETP.NE.AND P1, PT, R3.reuse, 0xe, PT ;  /* 0x0000000e0300780c */ /* 0x040fe20003f25270 */
[----:B------:R-:W-:Y:S02]  /*1b90*/  USEL UR4, URZ, 0x1, UP0 ;  /* 0x000000013f047887 */ /* 0x000fe40008000000 */
[----:B------:R-:W-:Y:S01]  /*1ba0*/  USEL UR8, UR8, URZ, UP0 ;  /* 0x0000003f08087287 */ /* 0x000fe20008000000 */
[----:B------:R-:W-:-:S03]  /*1bb0*/  SEL R3, R3, RZ, P1 ;  /* 0x000000ff03037207 */ /* 0x000fc60000800000 */
[----:B------:R-:W-:Y:S01]  /*1bc0*/  LOP3.LUT R7, R7, UR4, RZ, 0x3c, !PT ;  /* 0x0000000407077c12 */ /* 0x000fe2000f8e3cff */
[----:B------:R-:W-:Y:S07]  /*1bd0*/  @P2 BRA `(.L_x_30) ;  /* 0xfffffffc00382947 */ /* 0x000fee000383ffff */
.L_x_23:
[----:B------:R-:W2:Y:S02]  /*1be0*/  LDC R0, c[0x0][0x28c] ;  /* 0x0000a300ff007b82 */ /* 0x000ea40000000800 */
[----:B--2---:R-:W-:-:S13]  /*1bf0*/  ISETP.GE.AND P1, PT, R0, 0x1, PT ;  /* 0x000000010000780c */ /* 0x004fda0003f26270 */
[----:B------:R-:W-:Y:S05]  /*1c00*/  @!P1 BRA `(.L_x_31) ;  /* 0x0000000000549947 */ /* 0x000fea0003800000 */
[----:B------:R-:W-:Y:S05]  /*1c10*/  @!P0 BRA `(.L_x_32) ;  /* 0x0000000000048947 */ /* 0x000fea0003800000 */
[----:B------:R-:W-:Y:S01]  /*1c20*/  BPT.TRAP 0x1 ;  /* 0x000000040000795c */ /* 0x000fe20000300000 */
.L_x_32:
[----:B------:R-:W-:Y:S01]  /*1c30*/  ISETP.NE.AND P0, PT, R22, RZ, PT ;  /* 0x000000ff1600720c */ /* 0x000fe20003f05270 */
[----:B------:R-:W-:Y:S01]  /*1c40*/  BSSY B0, `(.L_x_33) ;  /* 0x000000f000007945 */ /* 0x000fe20003800000 */
[----:B------:R-:W-:-:S11]  /*1c50*/  ISETP.GT.U32.AND P1, PT, R19, 0x1, PT ;  /* 0x000000011300780c */ /* 0x000fd60003f24070 */
[----:B------:R-:W-:Y:S05]  /*1c60*/  @!P0 BRA `(.L_x_34) ;  /* 0x0000000000308947 */ /* 0x000fea0003800000 */
[----:B------:R-:W-:-:S04]  /*1c70*/  UISETP.LT.AND UP0, UPT, UR40, 0x1, UPT ;  /* 0x000000012800788c */ /* 0x000fc8000bf01270 */
[----:B------:R-:W-:-:S04]  /*1c80*/  USEL UR6, UR40, 0x1, UP0 ;  /* 0x0000000128067887 */ /* 0x000fc80008000000 */
[----:B------:R-:W-:-:S04]  /*1c90*/  UIADD3 UR6, UR39, UR40, -UR6 ;  /* 0x0000002827067290 */ /* 0x000fc8000fffe806 */
[----:B------:R-:W-:-:S04]  /*1ca0*/  USHF.R.U32.HI UR4, URZ, 0x1, UR6 ;  /* 0x000000013f047899 */ /* 0x000fc80008011606 */
[----:B------:R-:W-:-:S04]  /*1cb0*/  UIMAD.WIDE.U32 UR4, UR4, -0x6db6db6d, URZ ;  /* 0x92492493040478a5 */ /* 0x000fc8000f8e003f */
[----:B------:R-:W-:-:S04]  /*1cc0*/  USHF.R.U32.HI UR4, URZ, 0x2, UR5 ;  /* 0x000000023f047899 */ /* 0x000fc80008011605 */
[----:B------:R-:W-:-:S06]  /*1cd0*/  UIMAD UR6, UR4, -0xe, UR6 ;  /* 0xfffffff2040678a4 */ /* 0x000fcc000f8e0206 */
[----:B------:R-:W-:-:S04]  /*1ce0*/  IMAD.U32 R3, RZ, RZ, UR6 ;  /* 0x00000006ff037e24 */ /* 0x000fc8000f8e00ff */
[----:B------:R-:W-:-:S04]  /*1cf0*/  IMAD R0, R3, 0x8, R6 ;  /* 0x0000000803007824 */ /* 0x000fc800078e0206 */
[----:B------:R-:W-:-:S05]  /*1d00*/  VIADD R0, R0, 0x70 ;  /* 0x0000007000007836 */ /* 0x000fca0000000000 */
[----:B------:R-:W-:-:S04]  /*1d10*/  PRMT R0, R23, 0x654, R0 ;  /* 0x0000065417007816 */ /* 0x000fc80000000000 */
[----:B------:R2:W-:Y:S03]  /*1d20*/  SYNCS.ARRIVE.TRANS64.RED.A1T0 RZ, [R0+URZ], RZ ;  /* 0x000000ff00ff79a7 */ /* 0x0005e6000810043f */
.L_x_34:
[----:B------:R-:W-:Y:S05]  /*1d30*/  BSYNC B0 ;  /* 0x0000000000007941 */ /* 0x000fea0003800000 */
.L_x_33:
[----:B------:R-:W-:Y:S05]  /*1d40*/  @P1 BRA `(.L_x_31) ;  /* 0x0000000000041947 */ /* 0x000fea0003800000 */
[----:B------:R-:W-:Y:S01]  /*1d50*/  BPT.TRAP 0x1 ;  /* 0x000000040000795c */ /* 0x000fe20000300000 */
.L_x_31:
[----:B------:R-:W3:Y:S01]  /*1d60*/  LDC R6, c[0x0][0x288] ;  /* 0x0000a200ff067b82 */ /* 0x000ee20000000800 */
[--C-:B--2---:R-:W-:Y:S01]  /*1d70*/  SHF.R.U32.HI R0, RZ, 0x2, R18.reuse ;  /* 0x00000002ff007819 */ /* 0x104fe20000011612 */
[----:B------:R-:W-:Y:S01]  /*1d80*/  IMAD.SHL.U32 R93, R93, 0x80, RZ ;  /* 0x000000805d5d7824 */ /* 0x000fe200078e00ff */
[----:B01----:R-:W-:Y:S01]  /*1d90*/  SHF.R.U32.HI R5, RZ, 0x7, R18 ;  /* 0x00000007ff057819 */ /* 0x003fe20000011612 */
[----:B------:R-:W-:Y:S01]  /*1da0*/  UIADD3 UR39, UR40, UR39, URZ ;  /* 0x0000002728277290 */ /* 0x000fe2000fffe03f */
[----:B------:R-:W-:Y:S01]  /*1db0*/  LOP3.LUT R3, R0, 0x7, RZ, 0xc0, !PT ;  /* 0x0000000700037812 */ /* 0x000fe200078ec0ff */
[----:B------:R-:W-:Y:S01]  /*1dc0*/  ULDC UR7, c[0x0][0x284] ;  /* 0x0000a10000077ab9 */ /* 0x000fe20000000800 */
[----:B------:R-:W-:Y:S01]  /*1dd0*/  LOP3.LUT R0, R5, 0x1, RZ, 0xc0, !PT ;  /* 0x0000000105007812 */ /* 0x000fe200078ec0ff */
[----:B------:R-:W-:Y:S01]  /*1de0*/  UISETP.GT.U32.AND UP0, UPT, UR39, 0xd, UPT ;  /* 0x0000000d2700788c */ /* 0x000fe2000bf04070 */
[C---:B------:R-:W-:Y:S01]  /*1df0*/  LOP3.LUT R4, R18.reuse, 0x60, RZ, 0xc0, !PT ;  /* 0x0000006012047812 */ /* 0x040fe200078ec0ff */
[----:B------:R-:W-:Y:S01]  /*1e00*/  USHF.R.U32.HI UR4, URZ, 0x1, UR39 ;  /* 0x000000013f047899 */ /* 0x000fe20008011627 */
[----:B------:R-:W-:Y:S01]  /*1e10*/  LOP3.LUT R5, R18, 0x3, RZ, 0xc0, !PT ;  /* 0x0000000312057812 */ /* 0x000fe200078ec0ff */
[----:B------:R-:W-:Y:S01]  /*1e20*/  IMAD.SHL.U32 R8, R0, 0x40, RZ ;  /* 0x0000004000087824 */ /* 0x000fe200078e00ff */
[----:B------:R-:W-:Y:S01]  /*1e30*/  SHF.R.U32.HI R4, RZ, 0x1, R4 ;  /* 0x00000001ff047819 */ /* 0x000fe20000011604 */
[----:B------:R-:W-:Y:S01]  /*1e40*/  UISETP.LT.U32.AND UP0, UPT, UR40, 0xe, UP0 ;  /* 0x0000000e2800788c */ /* 0x000fe20008701070 */
[----:B------:R-:W-:Y:S01]  /*1e50*/  SHF.R.S32.HI R15, RZ, 0x1f, R91 ;  /* 0x0000001fff0f7819 */ /* 0x000fe2000001145b */
[----:B------:R-:W-:Y:S01]  /*1e60*/  UISETP.GE.U32.AND UP1, UPT, UR40, 0xe, UPT ;  /* 0x0000000e2800788c */ /* 0x000fe2000bf26070 */
[--C-:B------:R-:W-:Y:S01]  /*1e70*/  IADD3 R7, RZ, -R4, -R3.reuse ;  /* 0x80000004ff077210 */ /* 0x100fe20007ffe803 */
[----:B------:R-:W-:Y:S01]  /*1e80*/  ULDC.64 UR8, c[0x0][0x5d0] ;  /* 0x0001740000087ab9 */ /* 0x000fe20000000a00 */
[----:B------:R-:W-:Y:S01]  /*1e90*/  LOP3.LUT R3, R8, 0x40, R3, 0xe2, !PT ;  /* 0x0000004008037812 */ /* 0x000fe200078ee203 */
[----:B------:R-:W-:Y:S01]  /*1ea0*/  IMAD.SHL.U32 R8, R18, 0x2, RZ ;  /* 0x0000000212087824 */ /* 0x000fe200078e00ff */
[----:B------:R-:W-:Y:S01]  /*1eb0*/  UIMAD.WIDE.U32 UR4, UR4, -0x6db6db6d, URZ ;  /* 0x92492493040478a5 */ /* 0x000fe2000f8e003f */
[C---:B------:R-:W-:Y:S01]  /*1ec0*/  IMAD.WIDE R10, R92.reuse, 0x80, RZ ;  /* 0x000000805c0a7825 */ /* 0x040fe200078e02ff */
[----:B------:R-:W-:Y:S01]  /*1ed0*/  USEL UR6, URZ, 0x1, !UP0 ;  /* 0x000000013f067887 */ /* 0x000fe2000c000000 */
[----:B---3--:R-:W-:Y:S01]  /*1ee0*/  ISETP.GE.AND P0, PT, R93, R6, PT ;  /* 0x000000065d00720c */ /* 0x008fe20003f06270 */
[----:B------:R-:W-:Y:S01]  /*1ef0*/  USHF.R.U32.HI UR4, URZ, 0x2, UR5 ;  /* 0x000000023f047899 */ /* 0x000fe20008011605 */
[----:B------:R-:W-:Y:S01]  /*1f00*/  IMAD R12, R5, -0x2, R6 ;  /* 0xfffffffe050c7824 */ /* 0x000fe200078e0206 */
[----:B------:R-:W-:Y:S01]  /*1f10*/  LOP3.LUT R8, R93, 0x6, R8, 0xf8, !PT ;  /* 0x000000065d087812 */ /* 0x000fe200078ef808 */
[----:B------:R-:W-:Y:S01]  /*1f20*/  IMAD.SHL.U32 R5, R92, 0x80, RZ ;  /* 0x000000805c057824 */ /* 0x000fe200078e00ff */
[----:B------:R-:W-:Y:S01]  /*1f30*/  ULOP3.LUT UR38, UR38, UR6, URZ, 0x3c, !UPT ;  /* 0x0000000626267292 */ /* 0x000fe2000f8e3c3f */
[----:B------:R-:W-:Y:S01]  /*1f40*/  IMAD R6, R15, UR8, RZ ;  /* 0x000000080f067c24 */ /* 0x000fe2000f8e02ff */
[----:B------:R-:W-:Y:S01]  /*1f50*/  SHF.R.S32.HI R9, RZ, 0x1f, R8 ;  /* 0x0000001fff097819 */ /* 0x000fe20000011408 */
[----:B------:R-:W-:Y:S01]  /*1f60*/  IMAD R0, R0, -0x40, R7 ;  /* 0xffffffc000007824 */ /* 0x000fe200078e0207 */
[----:B------:R-:W-:Y:S01]  /*1f70*/  ISETP.GE.OR P0, PT, R5, UR7, P0 ;  /* 0x0000000705007c0c */ /* 0x000fe20008706670 */
[C---:B------:R-:W-:Y:S01]  /*1f80*/  IMAD R13, R91.reuse, UR9, R6 ;  /* 0x000000095b0d7c24 */ /* 0x040fe2000f8e0206 */
[----:B------:R-:W-:Y:S01]  /*1f90*/  LOP3.LUT R105, R10, R3, R4, 0xfe, !PT ;  /* 0x000000030a697212 */ /* 0x000fe200078efe04 */
[----:B------:R-:W-:Y:S01]  /*1fa0*/  IMAD.WIDE.U32 R6, R91, UR8, R8 ;  /* 0x000000085b067c25 */ /* 0x000fe2000f8e0008 */
[----:B------:R-:W-:Y:S01]  /*1fb0*/  UIMAD UR39, UR4, -0xe, UR39 ;  /* 0xfffffff2042778a4 */ /* 0x000fe2000f8e0227 */
[----:B------:R-:W-:Y:S01]  /*1fc0*/  IADD3 R3, -R5, UR7, R0 ;  /* 0x0000000705037c10 */ /* 0x000fe2000fffe100 */
[----:B------:R-:W-:Y:S01]  /*1fd0*/  @UP1 ULOP3.LUT UR38, UR38, 0x1, UR4, 0x78, !UPT ;  /* 0x0000000126261892 */ /* 0x000fe2000f8e7804 */
[----:B------:R-:W-:-:S02]  /*1fe0*/  IMAD.IADD R7, R7, 0x1, R13 ;  /* 0x0000000107077824 */ /* 0x000fc400078e020d */
[----:B------:R-:W-:Y:S02]  /*1ff0*/  IMAD.IADD R4, R12, 0x1, -R93 ;  /* 0x000000010c047824 */ /* 0x000fe400078e0a5d */
[----:B------:R-:W-:Y:S02]  /*2000*/  IMAD.MOV.U32 R0, RZ, RZ, -0x1 ;  /* 0xffffffffff007424 */ /* 0x000fe400078e00ff */
[----:B------:R-:W-:Y:S05]  /*2010*/  @P0 BRA `(.L_x_35) ;  /* 0x0000004000240947 */ /* 0x000fea0003800000 */
[----:B------:R-:W0:Y:S01]  /*2020*/  LDC.64 R98, c[0x0][0x5c8] ;  /* 0x00017200ff627b82 */ /* 0x000e220000000a00 */
[----:B-----5:R-:W-:Y:S01]  /*2030*/  FSETP.NEU.AND P0, PT, R89, RZ, PT ;  /* 0x000000ff5900720b */ /* 0x020fe20003f0d000 */
[----:B------:R-:W-:Y:S01]  /*2040*/  BSSY B0, `(.L_x_35) ;  /* 0x0000406000007945 */ /* 0x000fe20003800000 */
[----:B------:R-:W-:-:S04]  /*2050*/  ISETP.GT.AND P2, PT, R4, RZ, PT ;  /* 0x000000ff0400720c */ /* 0x000fc80003f44270 */
[----:B------:R-:W-:Y:S01]  /*2060*/  ISETP.GT.AND P1, PT, R3, RZ, P2 ;  /* 0x000000ff0300720c */ /* 0x000fe20001724270 */
[-C--:B0-----:R-:W-:Y:S02]  /*2070*/  IMAD R12, R11, R98.reuse, RZ ;  /* 0x000000620b0c7224 */ /* 0x081fe400078e02ff */
[----:B------:R-:W-:-:S04]  /*2080*/  IMAD.WIDE.U32 R92, R105, R98, R6 ;  /* 0x00000062695c7225 */ /* 0x000fc800078e0006 */
[----:B------:R-:W-:-:S04]  /*2090*/  IMAD R5, R105, R99, R12 ;  /* 0x0000006369057224 */ /* 0x000fc800078e020c */
[----:B------:R-:W-:Y:S01]  /*20a0*/  IMAD.IADD R107, R93, 0x1, R5 ;  /* 0x000000015d6b7824 */ /* 0x000fe200078e0205 */
[----:B------:R-:W-:Y:S06]  /*20b0*/  @!P0 BRA `(.L_x_36) ;  /* 0x0000002c00288947 */ /* 0x000fec0003800000 */
[----:B------:R-:W0:Y:S01]  /*20c0*/  LDC.64 R96, c[0x0][0x5b8] ;  /* 0x00016e00ff607b82 */ /* 0x000e220000000a00 */
[----:B------:R-:W-:-:S07]  /*20d0*/  ULDC.64 UR4, c[0x0][0x5c0] ;  /* 0x0001700000047ab9 */ /* 0x000fce0000000a00 */
[----:B------:R-:W1:Y:S08]  /*20e0*/  LDC.64 R100, c[0x0][0x5b0] ;  /* 0x00016c00ff647b82 */ /* 0x000e700000000a00 */
[----:B------:R-:W2:Y:S01]  /*20f0*/  LDC.64 R102, c[0x0][0x5a8] ;  /* 0x00016a00ff667b82 */ /* 0x000ea20000000a00 */
[-C--:B0-----:R-:W-:Y:S02]  /*2100*/  IMAD R6, R15, R96.reuse, RZ ;  /* 0x000000600f067224 */ /* 0x081fe400078e02ff */
[----:B------:R-:W-:-:S04]  /*2110*/  IMAD.WIDE.U32 R94, R91, R96, R8 ;  /* 0x000000605b5e7225 */ /* 0x000fc800078e0008 */
[----:B------:R-:W-:Y:S02]  /*2120*/  IMAD R93, R91, R97, R6 ;  /* 0x000000615b5d7224 */ /* 0x000fe400078e0206 */
[-C--:B-1----:R-:W-:Y:S02]  /*2130*/  IMAD R10, R11, R100.reuse, RZ ;  /* 0x000000640b0a7224 */ /* 0x082fe400078e02ff */
[----:B------:R-:W-:Y:S02]  /*2140*/  IMAD.IADD R13, R95, 0x1, R93 ;  /* 0x000000015f0d7824 */ /* 0x000fe400078e025d */
[----:B------:R-:W-:Y:S02]  /*2150*/  IMAD.MOV.U32 R12, RZ, RZ, R94 ;  /* 0x000000ffff0c7224 */ /* 0x000fe400078e005e */
[C---:B------:R-:W-:Y:S02]  /*2160*/  IMAD R97, R105.reuse, R101, R10 ;  /* 0x0000006569617224 */ /* 0x040fe400078e020a */
[----:B------:R-:W-:-:S04]  /*2170*/  IMAD.WIDE.U32 R6, R105, R100, R12 ;  /* 0x0000006469067225 */ /* 0x000fc800078e000c */
[----:B------:R-:W-:Y:S01]  /*2180*/  IMAD.IADD R5, R7, 0x1, R97 ;  /* 0x0000000107057824 */ /* 0x000fe200078e0261 */
[----:B--2---:R-:W-:-:S04]  /*2190*/  LEA R14, P0, R6, R102, 0x1 ;  /* 0x00000066060e7211 */ /* 0x004fc800078008ff */
[----:B------:R-:W-:-:S05]  /*21a0*/  LEA.HI.X R15, R6, R103, R5, 0x1, P0 ;  /* 0x00000067060f7211 */ /* 0x000fca00000f0c05 */
[----:B------:R0:W2:Y:S01]  /*21b0*/  @P1 LDG.E.LTC128B.U16 R5, desc[UR36][R14.64] ;  /* 0x000000240e051981 */ /* 0x0000a2000c1e1520 */
[----:B------:R-:W-:Y:S01]  /*21c0*/  IMAD.WIDE.U32 R6, R105, R100, R8 ;  /* 0x0000006469067225 */ /* 0x000fe200078e0008 */
[----:B------:R-:W-:Y:S03]  /*21d0*/  BSSY B1, `(.L_x_37) ;  /* 0x0000013000017945 */ /* 0x000fe60003800000 */
[----:B------:R-:W-:Y:S02]  /*21e0*/  IMAD.IADD R7, R97, 0x1, R7 ;  /* 0x0000000161077824 */ /* 0x000fe400078e0207 */
[----:B------:R-:W-:Y:S01]  /*21f0*/  IMAD.WIDE.U32 R20, R91, R96, R6 ;  /* 0x000000605b147225 */ /* 0x000fe200078e0006 */
[----:B0-----:R-:W-:-:S03]  /*2200*/  SHF.L.U64.HI R15, R100, 0x3, R101 ;  /* 0x00000003640f7819 */ /* 0x001fc60000010265 */
[----:B------:R-:W-:Y:S01]  /*2210*/  IMAD.IADD R7, R93, 0x1, R21 ;  /* 0x000000015d077824 */ /* 0x000fe200078e0215 */
[----:B------:R-:W-:Y:S01]  /*2220*/  LEA R6, P4, R20, R102, 0x1 ;  /* 0x0000006614067211 */ /* 0x000fe200078808ff */
[----:B------:R-:W-:-:S03]  /*2230*/  IMAD.SHL.U32 R14, R100, 0x8, RZ ;  /* 0x00000008640e7824 */ /* 0x000fc600078e00ff */
[----:B------:R-:W-:Y:S01]  /*2240*/  LEA.HI.X R7, R20, R103, R7, 0x1, P4 ;  /* 0x0000006714077211 */ /* 0x000fe200020f0c07 */
[----:B--2---:R-:W-:-:S04]  /*2250*/  IMAD.U32 R10, R5, 0x10000, RZ ;  /* 0x00010000050a7824 */ /* 0x004fc800078e00ff */
[----:B------:R-:W-:Y:S01]  /*2260*/  FMUL R11, R10, R89 ;  /* 0x000000590a0b7220 */ /* 0x000fe20000400000 */
[----:B------:R-:W-:-:S03]  /*2270*/  LEA R10, P0, R92, UR4, 0x1 ;  /* 0x000000045c0a7c11 */ /* 0x000fc6000f8008ff */
[----:B------:R-:W-:Y:S01]  /*2280*/  FFMA R24, R24, R88, R11 ;  /* 0x0000005818187223 */ /* 0x000fe2000000000b */
[----:B------:R-:W-:Y:S02]  /*2290*/  LEA.HI.X R11, R92, UR5, R107, 0x1, P0 ;  /* 0x000000055c0b7c11 */ /* 0x000fe400080f0c6b */
[----:B------:R-:W-:Y:S02]  /*22a0*/  ISETP.GT.AND P0, PT, R4, 0x1, PT ;  /* 0x000000010400780c */ /* 0x000fe40003f04270 */
[----:B------:R-:W-:Y:S02]  /*22b0*/  F2FP.BF16.F32.PACK_AB R24, RZ, R24 ;  /* 0x00000018ff18723e */ /* 0x000fe400000010ff */
[----:B------:R-:W-:-:S03]  /*22c0*/  ISETP.GT.AND P3, PT, R3, RZ, P0 ;  /* 0x000000ff0300720c */ /* 0x000fc60000764270 */
[----:B------:R0:W-:Y:S10]  /*22d0*/  @P1 STG.E.U16 desc[UR36][R10.64], R24 ;  /* 0x000000180a001986 */ /* 0x0001f4000c101524 */
[----:B------:R-:W-:Y:S05]  /*22e0*/  @!P3 BRA `(.L_x_38) ;  /* 0x000000000004b947 */ /* 0x000fea0003800000 */
[----:B------:R1:W5:Y:S02]  /*22f0*/  LDG.E.LTC128B.U16 R5, desc[UR36][R6.64+0x2] ;  /* 0x0000022406057981 */ /* 0x000364000c1e1520 */
.L_x_38:
[----:B------:R-:W-:Y:S05]  /*2300*/  BSYNC B1 ;  /* 0x0000000000017941 */ /* 0x000fea0003800000 */
.L_x_37:
[----:B-----5:R-:W-:Y:S01]  /*2310*/  IMAD.U32 R12, R5, 0x10000, RZ ;  /* 0x00010000050c7824 */ /* 0x020fe200078e00ff */
[----:B------:R-:W-:Y:S01]  /*2320*/  ISETP.GT.AND P2, PT, R3, 0x8, P2 ;  /* 0x000000080300780c */ /* 0x000fe20001744270 */
[----:B------:R-:W-:Y:S01]  /*2330*/  IMAD.WIDE.U32 R20, R105, R100, R14 ;  /* 0x0000006469147225 */ /* 0x000fe200078e000e */
[----:B0-----:R-:W-:-:S03]  /*2340*/  PRMT R24, R5, 0x7610, R24 ;  /* 0x0000761005187816 */ /* 0x001fc60000000018 */
[----:B------:R-:W-:Y:S01]  /*2350*/  FMUL R12, R12, R89 ;  /* 0x000000590c0c7220 */ /* 0x000fe20000400000 */
[----:B------:R-:W-:Y:S01]  /*2360*/  IMAD.IADD R97, R97, 0x1, R21 ;  /* 0x0000000161617824 */ /* 0x000fe200078e0215 */
[----:B------:R-:W-:Y:S02]  /*2370*/  IADD3 R94, P1, R94, R20, RZ ;  /* 0x000000145e5e7210 */ /* 0x000fe40007f3e0ff */
[----:B------:R-:W-:-:S03]  /*2380*/  FFMA R12, R25, R88, R12 ;  /* 0x00000058190c7223 */ /* 0x000fc6000000000c */
[----:B------:R-:W-:Y:S02]  /*2390*/  IMAD.X R13, R97, 0x1, R13, P1 ;  /* 0x00000001610d7824 */ /* 0x000fe400008e060d */
[----:B------:R-:W-:Y:S02]  /*23a0*/  F2FP.BF16.F32.PACK_AB R12, RZ, R12 ;  /* 0x0000000cff0c723e */ /* 0x000fe400000010ff */
[----:B------:R-:W-:Y:S02]  /*23b0*/  LEA R14, P1, R94, R102, 0x1 ;  /* 0x000000665e0e7211 */ /* 0x000fe400078208ff */
[----:B------:R-:W-:Y:S02]  /*23c0*/  PRMT R21, R12, 0x7610, R21 ;  /* 0x000076100c157816 */ /* 0x000fe40000000015 */
[----:B------:R-:W-:-:S03]  /*23d0*/  LEA.HI.X R15, R94, R103, R13, 0x1, P1 ;  /* 0x000000675e0f7211 */ /* 0x000fc600008f0c0d */
[----:B------:R0:W-:Y:S04]  /*23e0*/  @P3 STG.E.U16 desc[UR36][R10.64+0x2], R21 ;  /* 0x000002150a003986 */ /* 0x0001e8000c101524 */
[----:B------:R-:W2:Y:S01]  /*23f0*/  @P2 LDG.E.LTC128B.U16 R24, desc[UR36][R14.64] ;  /* 0x000000240e182981 */ /* 0x000ea2000c1e1520 */
[----:B------:R-:W-:Y:S01]  /*2400*/  IADD3 R20, P1, R8, R20, RZ ;  /* 0x0000001408147210 */ /* 0x000fe20007f3e0ff */
[----:B------:R-:W-:Y:S01]  /*2410*/  BSSY B1, `(.L_x_39) ;  /* 0x0000011000017945 */ /* 0x000fe20003800000 */
[C---:B------:R-:W-:Y:S02]  /*2420*/  SHF.L.U64.HI R13, R98.reuse, 0x4, R99 ;  /* 0x00000004620d7819 */ /* 0x040fe40000010263 */
[----:B------:R-:W-:Y:S01]  /*2430*/  ISETP.GT.AND P0, PT, R3, 0x8, P0 ;  /* 0x000000080300780c */ /* 0x000fe20000704270 */
[----:B0-----:R-:W-:Y:S01]  /*2440*/  IMAD.X R21, R9, 0x1, R97, P1 ;  /* 0x0000000109157824 */ /* 0x001fe200008e0661 */
[----:B------:R-:W-:Y:S01]  /*2450*/  LEA R12, P1, R98, R10, 0x4 ;  /* 0x0000000a620c7211 */ /* 0x000fe200078220ff */
[----:B------:R-:W-:-:S04]  /*2460*/  IMAD.WIDE.U32 R20, R91, R96, R20 ;  /* 0x000000605b147225 */ /* 0x000fc800078e0014 */
[----:B------:R-:W-:Y:S02]  /*2470*/  IMAD.X R13, R13, 0x1, R11, P1 ;  /* 0x000000010d0d7824 */ /* 0x000fe400008e060b */
[----:B------:R-:W-:Y:S02]  /*2480*/  IMAD.IADD R9, R93, 0x1, R21 ;  /* 0x000000015d097824 */ /* 0x000fe400078e0215 */
[----:B--2---:R-:W-:-:S04]  /*2490*/  IMAD.U32 R8, R24, 0x10000, RZ ;  /* 0x0001000018087824 */ /* 0x004fc800078e00ff */
[----:B------:R-:W-:Y:S01]  /*24a0*/  FMUL R5, R8, R89 ;  /* 0x0000005908057220 */ /* 0x000fe20000400000 */
[----:B------:R-:W-:-:S03]  /*24b0*/  LEA R8, P3, R20, R102, 0x1 ;  /* 0x0000006614087211 */ /* 0x000fc600078608ff */
[----:B------:R-:W-:Y:S01]  /*24c0*/  FFMA R5, R26, R88, R5 ;  /* 0x000000581a057223 */ /* 0x000fe20000000005 */
[----:B------:R-:W-:-:S04]  /*24d0*/  LEA.HI.X R9, R20, R103, R9, 0x1, P3 ;  /* 0x0000006714097211 */ /* 0x000fc800018f0c09 */
[----:B------:R-:W-:-:S05]  /*24e0*/  F2FP.BF16.F32.PACK_AB R5, RZ, R5 ;  /* 0x00000005ff05723e */ /* 0x000fca00000010ff */
[----:B------:R0:W-:Y:S01]  /*24f0*/  @P2 STG.E.U16 desc[UR36][R12.64], R5 ;  /* 0x000000050c002986 */ /* 0x0001e2000c101524 */
[----:B------:R-:W-:Y:S05]  /*2500*/  @!P0 BRA `(.L_x_40) ;  /* 0x0000000000048947 */ /* 0x000fea0003800000 */
[----:B------:R2:W5:Y:S02]  /*2510*/  LDG.E.LTC128B.U16 R24, desc[UR36][R8.64+0x2] ;  /* 0x0000022408187981 */ /* 0x000564000c1e1520 */
.L_x_40:
[----:B------:R-:W-:Y:S05]  /*2520*/  BSYNC B1 ;  /* 0x0000000000017941 */ /* 0x000fea0003800000 */
.L_x_39:
[----:B-----5:R-:W-:Y:S01]  /*2530*/  IMAD.U32 R14, R24, 0x10000, RZ ;  /* 0x00010000180e7824 */ /* 0x020fe200078e00ff */
[----:B------:R-:W-:Y:S01]  /*2540*/  ISETP.GT.AND P1, PT, R4, 0x8, PT ;  /* 0x000000080400780c */ /* 0x000fe20003f24270 */
[----:B------:R-:W-:Y:S02]  /*2550*/  BSSY B1, `(.L_x_41) ;  /* 0x0000008000017945 */ /* 0x000fe40003800000 */
[----:B------:R-:W-:Y:S01]  /*2560*/  FMUL R14, R14, R89 ;  /* 0x000000590e0e7220 */ /* 0x000fe20000400000 */
[----:B------:R-:W-:-:S03]  /*2570*/  ISETP.GT.AND P2, PT, R3, RZ, P1 ;  /* 0x000000ff0300720c */ /* 0x000fc60000f44270 */
[----:B------:R-:W-:-:S05]  /*2580*/  FFMA R14, R27, R88, R14 ;  /* 0x000000581b0e7223 */ /* 0x000fca000000000e */
[----:B------:R-:W-:-:S05]  /*2590*/  F2FP.BF16.F32.PACK_AB R14, RZ, R14 ;  /* 0x0000000eff0e723e */ /* 0x000fca00000010ff */
[----:B------:R3:W-:Y:S01]  /*25a0*/  @P0 STG.E.U16 desc[UR36][R12.64+0x2], R14 ;  /* 0x0000020e0c000986 */ /* 0x0007e2000c101524 */
[----:B------:R-:W-:Y:S05]  /*25b0*/  @!P2 BRA `(.L_x_42) ;  /* 0x000000000004a947 */ /* 0x000fea0003800000 */
[----:B------:R4:W5:Y:S02]  /*25c0*/  LDG.E.LTC128B.U16 R24, desc[UR36][R6.64+0x10] ;  /* 0x0000102406187981 */ /* 0x000964000c1e1520 */
.L_x_42:
[----:B------:R-:W-:Y:S05]  /*25d0*/  BSYNC B1 ;  /* 0x0000000000017941 */ /* 0x000fea0003800000 */
.L_x_41:
[----:B---3-5:R-:W-:Y:S01]  /*25e0*/  IMAD.U32 R14, R24, 0x10000, RZ ;  /* 0x00010000180e7824 */ /* 0x028fe200078e00ff */
[----:B------:R-:W-:Y:S01]  /*25f0*/  ISETP.GT.AND P0, PT, R4, 0x9, PT ;  /* 0x000000090400780c */ /* 0x000fe20003f04270 */
[----:B------:R-:W-:Y:S02]  /*2600*/  BSSY B1, `(.L_x_43) ;  /* 0x0000008000017945 */ /* 0x000fe40003800000 */
[----:B0-----:R-:W-:Y:S01]  /*2610*/  FMUL R5, R14, R89 ;  /* 0x000000590e057220 */ /* 0x001fe20000400000 */
[----:B------:R-:W-:-:S03]  /*2620*/  ISETP.GT.AND P3, PT, R3, RZ, P0 ;  /* 0x000000ff0300720c */ /* 0x000fc60000764270 */
[----:B------:R-:W-:-:S05]  /*2630*/  FFMA R5, R28, R88, R5 ;  /* 0x000000581c057223 */ /* 0x000fca0000000005 */
[----:B------:R-:W-:-:S05]  /*2640*/  F2FP.BF16.F32.PACK_AB R5, RZ, R5 ;  /* 0x00000005ff05723e */ /* 0x000fca00000010ff */
[----:B------:R0:W-:Y:S01]  /*2650*/  @P2 STG.E.U16 desc[UR36][R10.64+0x10], R5 ;  /* 0x000010050a002986 */ /* 0x0001e2000c101524 */
[----:B------:R-:W-:Y:S05]  /*2660*/  @!P3 BRA `(.L_x_44) ;  /* 0x000000000004b947 */ /* 0x000fea0003800000 */
[----:B------:R3:W5:Y:S02]  /*2670*/  LDG.E.LTC128B.U16 R24, desc[UR36][R6.64+0x12] ;  /* 0x0000122406187981 */ /* 0x000764000c1e1520 */
.L_x_44:
[----:B------:R-:W-:Y:S05]  /*2680*/  BSYNC B1 ;  /* 0x0000000000017941 */ /* 0x000fea0003800000 */
.L_x_43:
[----:B-----5:R-:W-:Y:S01]  /*2690*/  IMAD.U32 R14, R24, 0x10000, RZ ;  /* 0x00010000180e7824 */ /* 0x020fe200078e00ff */
[----:B------:R-:W-:Y:S01]  /*26a0*/  ISETP.GT.AND P1, PT, R3, 0x8, P1 ;  /* 0x000000080300780c */ /* 0x000fe20000f24270 */
[----:B------:R-:W-:Y:S02]  /*26b0*/  BSSY B1, `(.L_x_45) ;  /* 0x0000007000017945 */ /* 0x000fe40003800000 */
[----:B------:R-:W-:-:S04]  /*26c0*/  FMUL R14, R14, R89 ;  /* 0x000000590e0e7220 */ /* 0x000fc80000400000 */
[----:B------:R-:W-:-:S05]  /*26d0*/  FFMA R14, R29, R88, R14 ;  /* 0x000000581d0e7223 */ /* 0x000fca000000000e */
[----:B------:R-:W-:-:S05]  /*26e0*/  F2FP.BF16.F32.PACK_AB R14, RZ, R14 ;  /* 0x0000000eff0e723e */ /* 0x000fca00000010ff */
[----:B------:R0:W-:Y:S01]  /*26f0*/  @P3 STG.E.U16 desc[UR36][R10.64+0x12], R14 ;  /* 0x0000120e0a003986 */ /* 0x0001e2000c101524 */
[----:B------:R-:W-:Y:S05]  /*2700*/  @!P1 BRA `(.L_x_46) ;  /* 0x0000000000049947 */ /* 0x000fea0003800000 */
[----:B------:R0:W5:Y:S02]  /*2710*/  LDG.E.LTC128B.U16 R24, desc[UR36][R8.64+0x10] ;  /* 0x0000102408187981 */ /* 0x000164000c1e1520 */
.L_x_46:
[----:B------:R-:W-:Y:S05]  /*2720*/  BSYNC B1 ;  /* 0x0000000000017941 */ /* 0x000fea0003800000 */
.L_x_45:
[----:B0----5:R-:W-:Y:S01]  /*2730*/  IMAD.U32 R14, R24, 0x10000, RZ ;  /* 0x00010000180e7824 */ /* 0x021fe200078e00ff */
        /* <DEDUP_REMOVED lines=8> */
.L_x_48:
[----:B------:R-:W-:Y:S05]  /*27c0*/  BSYNC B1 ;  /* 0x0000000000017941 */ /* 0x000fea0003800000 */
.L_x_47:
        /* <DEDUP_REMOVED lines=10> */
.L_x_50:
[----:B------:R-:W-:Y:S05]  /*2870*/  BSYNC B1 ;  /* 0x0000000000017941 */ /* 0x000fea0003800000 */
.L_x_49:
[----:B0----5:R-:W-:Y:S01]  /*2880*/  IMAD.U32 R14, R24, 0x10000, RZ ;  /* 0x00010000180e7824 */ /* 0x021fe200078e00ff */
        /* <DEDUP_REMOVED lines=9> */
.L_x_52:
[----:B------:R-:W-:Y:S05]  /*2920*/  BSYNC B1 ;  /* 0x0000000000017941 */ /* 0x000fea0003800000 */
.L_x_51:
        /* <DEDUP_REMOVED lines=9> */
.L_x_54:
[----:B------:R-:W-:Y:S05]  /*29c0*/  BSYNC B1 ;  /* 0x0000000000017941 */ /* 0x000fea0003800000 */
.L_x_53:
        /* <DEDUP_REMOVED lines=9> */
.L_x_56:
[----:B------:R-:W-:Y:S05]  /*2a60*/  BSYNC B1 ;  /* 0x0000000000017941 */ /* 0x000fea0003800000 */
.L_x_55:
        /* <DEDUP_REMOVED lines=10> */
.L_x_58:
[----:B------:R-:W-:Y:S05]  /*2b10*/  BSYNC B1 ;  /* 0x0000000000017941 */ /* 0x000fea0003800000 */
.L_x_57:
        /* <DEDUP_REMOVED lines=10> */
.L_x_60:
[----:B------:R-:W-:Y:S05]  /*2bc0*/  BSYNC B1 ;  /* 0x0000000000017941 */ /* 0x000fea0003800000 */
.L_x_59:
        /* <DEDUP_REMOVED lines=9> */
.L_x_62:
[----:B------:R-:W-:Y:S05]  /*2c60*/  BSYNC B1 ;  /* 0x0000000000017941 */ /* 0x000fea0003800000 */
.L_x_61:
        /* <DEDUP_REMOVED lines=9> */
.L_x_64:
[----:B------:R-:W-:Y:S05]  /*2d00*/  BSYNC B1 ;  /* 0x0000000000017941 */ /* 0x000fea0003800000 */
.L_x_63:
        /* <DEDUP_REMOVED lines=10> */
.L_x_66:
[----:B------:R-:W-:Y:S05]  /*2db0*/  BSYNC B1 ;  /* 0x0000000000017941 */ /* 0x000fea0003800000 */
.L_x_65:
        /* <DEDUP_REMOVED lines=10> */
.L_x_68:
[----:B------:R-:W-:Y:S05]  /*2e60*/  BSYNC B1 ;  /* 0x0000000000017941 */ /* 0x000fea0003800000 */
.L_x_67:
        /* <DEDUP_REMOVED lines=9> */
.L_x_70:
[----:B------:R-:W-:Y:S05]  /*2f00*/  BSYNC B1 ;  /* 0x0000000000017941 */ /* 0x000fea0003800000 */
.L_x_69:
        /* <DEDUP_REMOVED lines=9> */
.L_x_72:
[----:B------:R-:W-:Y:S05]  /*2fa0*/  BSYNC B1 ;  /* 0x0000000000017941 */ /* 0x000fea0003800000 */
.L_x_71:
        /* <DEDUP_REMOVED lines=10> */
.L_x_74:
[----:B------:R-:W-:Y:S05]  /*3050*/  BSYNC B1 ;  /* 0x0000000000017941 */ /* 0x000fea0003800000 */
.L_x_73:
        /* <DEDUP_REMOVED lines=10> */
.L_x_76:
[----:B------:R-:W-:Y:S05]  /*3100*/  BSYNC B1 ;  /* 0x0000000000017941 */ /* 0x000fea0003800000 */
.L_x_75:
        /* <DEDUP_REMOVED lines=9> */
.L_x_78:
[----:B------:R-:W-:Y:S05]  /*31a0*/  BSYNC B1 ;  /* 0x0000000000017941 */ /* 0x000fea0003800000 */
.L_x_77:
        /* <DEDUP_REMOVED lines=9> */
.L_x_80:
[----:B------:R-:W-:Y:S05]  /*3240*/  BSYNC B1 ;  /* 0x0000000000017941 */ /* 0x000fea0003800000 */
.L_x_79:
        /* <DEDUP_REMOVED lines=10> */
.L_x_82:
[----:B------:R-:W-:Y:S05]  /*32f0*/  BSYNC B1 ;  /* 0x0000000000017941 */ /* 0x000fea0003800000 */
.L_x_81:
        /* <DEDUP_REMOVED lines=10> */
.L_x_84:
[----:B------:R-:W-:Y:S05]  /*33a0*/  BSYNC B1 ;  /* 0x0000000000017941 */ /* 0x000fea0003800000 */
.L_x_83:
        /* <DEDUP_REMOVED lines=9> */
.L_x_86:
[----:B------:R-:W-:Y:S05]  /*3440*/  BSYNC B1 ;  /* 0x0000000000017941 */ /* 0x000fea0003800000 */
.L_x_85:
        /* <DEDUP_REMOVED lines=9> */
.L_x_88:
[----:B------:R-:W-:Y:S05]  /*34e0*/  BSYNC B1 ;  /* 0x0000000000017941 */ /* 0x000fea0003800000 */
.L_x_87:
        /* <DEDUP_REMOVED lines=10> */
.L_x_90:
[----:B------:R-:W-:Y:S05]  /*3590*/  BSYNC B1 ;  /* 0x0000000000017941 */ /* 0x000fea0003800000 */
.L_x_89:
        /* <DEDUP_REMOVED lines=10> */
.L_x_92:
[----:B------:R-:W-:Y:S05]  /*3640*/  BSYNC B1 ;  /* 0x0000000000017941 */ /* 0x000fea0003800000 */
.L_x_91:
        /* <DEDUP_REMOVED lines=9> */
.L_x_94:
[----:B------:R-:W-:Y:S05]  /*36e0*/  BSYNC B1 ;  /* 0x0000000000017941 */ /* 0x000fea0003800000 */
.L_x_93:
        /* <DEDUP_REMOVED lines=9> */
.L_x_96:
[----:B------:R-:W-:Y:S05]  /*3780*/  BSYNC B1 ;  /* 0x0000000000017941 */ /* 0x000fea0003800000 */
.L_x_95:
        /* <DEDUP_REMOVED lines=10> */
.L_x_98:
[----:B------:R-:W-:Y:S05]  /*3830*/  BSYNC B1 ;  /* 0x0000000000017941 */ /* 0x000fea0003800000 */
.L_x_97:
        /* <DEDUP_REMOVED lines=10> */
.L_x_100:
[----:B------:R-:W-:Y:S05]  /*38e0*/  BSYNC B1 ;  /* 0x0000000000017941 */ /* 0x000fea0003800000 */
.L_x_99:
        /* <DEDUP_REMOVED lines=9> */
.L_x_102:
[----:B------:R-:W-:Y:S05]  /*3980*/  BSYNC B1 ;  /* 0x0000000000017941 */ /* 0x000fea0003800000 */
.L_x_101:
        /* <DEDUP_REMOVED lines=9> */
.L_x_104:
[----:B------:R-:W-:Y:S05]  /*3a20*/  BSYNC B1 ;  /* 0x0000000000017941 */ /* 0x000fea0003800000 */
.L_x_103:
        /* <DEDUP_REMOVED lines=10> */
.L_x_106:
[----:B------:R-:W-:Y:S05]  /*3ad0*/  BSYNC B1 ;  /* 0x0000000000017941 */ /* 0x000fea0003800000 */
.L_x_105:
        /* <DEDUP_REMOVED lines=10> */
.L_x_108:
[----:B------:R-:W-:Y:S05]  /*3b80*/  BSYNC B1 ;  /* 0x0000000000017941 */ /* 0x000fea0003800000 */
.L_x_107:
        /* <DEDUP_REMOVED lines=9> */
.L_x_110:
[----:B------:R-:W-:Y:S05]  /*3c20*/  BSYNC B1 ;  /* 0x0000000000017941 */ /* 0x000fea0003800000 */
.L_x_109:
        /* <DEDUP_REMOVED lines=9> */
.L_x_112:
[----:B------:R-:W-:Y:S05]  /*3cc0*/  BSYNC B1 ;  /* 0x0000000000017941 */ /* 0x000fea0003800000 */
.L_x_111:
        /* <DEDUP_REMOVED lines=10> */
.L_x_114:
[----:B------:R-:W-:Y:S05]  /*3d70*/  BSYNC B1 ;  /* 0x0000000000017941 */ /* 0x000fea0003800000 */
.L_x_113:
        /* <DEDUP_REMOVED lines=10> */
.L_x_116:
[----:B------:R-:W-:Y:S05]  /*3e20*/  BSYNC B1 ;  /* 0x0000000000017941 */ /* 0x000fea0003800000 */
.L_x_115:
        /* <DEDUP_REMOVED lines=9> */
.L_x_118:
[----:B------:R-:W-:Y:S05]  /*3ec0*/  BSYNC B1 ;  /* 0x0000000000017941 */ /* 0x000fea0003800000 */
.L_x_117:
        /* <DEDUP_REMOVED lines=9> */
.L_x_120:
[----:B------:R-:W-:Y:S05]  /*3f60*/  BSYNC B1 ;  /* 0x0000000000017941 */ /* 0x000fea0003800000 */
.L_x_119:
        /* <DEDUP_REMOVED lines=10> */
.L_x_122:
[----:B------:R-:W-:Y:S05]  /*4010*/  BSYNC B1 ;  /* 0x0000000000017941 */ /* 0x000fea0003800000 */
.L_x_121:
        /* <DEDUP_REMOVED lines=10> */
.L_x_124:
[----:B------:R-:W-:Y:S05]  /*40c0*/  BSYNC B1 ;  /* 0x0000000000017941 */ /* 0x000fea0003800000 */
.L_x_123:
        /* <DEDUP_REMOVED lines=9> */
.L_x_126:
[----:B------:R-:W-:Y:S05]  /*4160*/  BSYNC B1 ;  /* 0x0000000000017941 */ /* 0x000fea0003800000 */
.L_x_125:
        /* <DEDUP_REMOVED lines=9> */
.L_x_128:
[----:B------:R-:W-:Y:S05]  /*4200*/  BSYNC B1 ;  /* 0x0000000000017941 */ /* 0x000fea0003800000 */
.L_x_127:
        /* <DEDUP_REMOVED lines=10> */
.L_x_130:
[----:B------:R-:W-:Y:S05]  /*42b0*/  BSYNC B1 ;  /* 0x0000000000017941 */ /* 0x000fea0003800000 */
.L_x_129:
        /* <DEDUP_REMOVED lines=10> */
.L_x_132:
[----:B------:R-:W-:Y:S05]  /*4360*/  BSYNC B1 ;  /* 0x0000000000017941 */ /* 0x000fea0003800000 */
.L_x_131:
        /* <DEDUP_REMOVED lines=9> */
.L_x_134:
[----:B------:R-:W-:Y:S05]  /*4400*/  BSYNC B1 ;  /* 0x0000000000017941 */ /* 0x000fea0003800000 */
.L_x_133:
        /* <DEDUP_REMOVED lines=9> */
.L_x_136:
[----:B------:R-:W-:Y:S05]  /*44a0*/  BSYNC B1 ;  /* 0x0000000000017941 */ /* 0x000fea0003800000 */
.L_x_135:
        /* <DEDUP_REMOVED lines=10> */
.L_x_138:
[----:B------:R-:W-:Y:S05]  /*4550*/  BSYNC B1 ;  /* 0x0000000000017941 */ /* 0x000fea0003800000 */
.L_x_137:
        /* <DEDUP_REMOVED lines=10> */
.L_x_140:
[----:B------:R-:W-:Y:S05]  /*4600*/  BSYNC B1 ;  /* 0x0000000000017941 */ /* 0x000fea0003800000 */
.L_x_139:
        /* <DEDUP_REMOVED lines=9> */
.L_x_142:
[----:B------:R-:W-:Y:S05]  /*46a0*/  BSYNC B1 ;  /* 0x0000000000017941 */ /* 0x000fea0003800000 */
.L_x_141:
        /* <DEDUP_REMOVED lines=9> */
.L_x_144:
[----:B------:R-:W-:Y:S05]  /*4740*/  BSYNC B1 ;  /* 0x0000000000017941 */ /* 0x000fea0003800000 */
.L_x_143:
        /* <DEDUP_REMOVED lines=10> */
.L_x_146:
[----:B------:R-:W-:Y:S05]  /*47f0*/  BSYNC B1 ;  /* 0x0000000000017941 */ /* 0x000fea0003800000 */
.L_x_145:
        /* <DEDUP_REMOVED lines=10> */
.L_x_148:
[----:B------:R-:W-:Y:S05]  /*48a0*/  BSYNC B1 ;  /* 0x0000000000017941 */ /* 0x000fea0003800000 */
.L_x_147:
        /* <DEDUP_REMOVED lines=9> */
.L_x_150:
[----:B------:R-:W-:Y:S05]  /*4940*/  BSYNC B1 ;  /* 0x0000000000017941 */ /* 0x000fea0003800000 */
.L_x_149:
        /* <DEDUP_REMOVED lines=9> */
.L_x_152:
[----:B------:R-:W-:Y:S05]  /*49e0*/  BSYNC B1 ;  /* 0x0000000000017941 */ /* 0x000fea0003800000 */
.L_x_151:
        /* <DEDUP_REMOVED lines=10> */
.L_x_154:
[----:B------:R-:W-:Y:S05]  /*4a90*/  BSYNC B1 ;  /* 0x0000000000017941 */ /* 0x000fea0003800000 */
.L_x_153:
[----:B0----5:R-:W-:Y:S01]  /*4aa0*/  IMAD.U32 R14, R24, 0x10000, RZ ;  /* 0x00010000180e7824 */ /* 0x021fe200078e00ff */
[----:B------:R-:W-:Y:S01]  /*4ab0*/  ISETP.GT.AND P0, PT, R4, 0x79, PT ;  /* 0x000000790400780c */ /* 0x000fe20003f04270 */
[----:B------:R-:W-:Y:S01]  /*4ac0*/  @P2 IMAD.MOV.U32 R4, RZ, RZ, R10 ;  /* 0x000000ffff042224 */ /* 0x000fe200078e000a */
[----:B------:R-:W-:Y:S01]  /*4ad0*/  BSSY B1, `(.L_x_155) ;  /* 0x000000a000017945 */ /* 0x000fe20003800000 */
[----:B------:R-:W-:Y:S01]  /*4ae0*/  FMUL R5, R14, R89 ;  /* 0x000000590e057220 */ /* 0x000fe20000400000 */
[----:B------:R-:W-:-:S03]  /*4af0*/  ISETP.GT.AND P3, PT, R3, RZ, P0 ;  /* 0x000000ff0300720c */ /* 0x000fc60000764270 */
[----:B------:R-:W-:-:S05]  /*4b00*/  FFMA R5, R84, R88, R5 ;  /* 0x0000005854057223 */ /* 0x000fca0000000005 */
[----:B------:R-:W-:-:S04]  /*4b10*/  F2FP.BF16.F32.PACK_AB R5, RZ, R5 ;  /* 0x00000005ff05723e */ /* 0x000fc800000010ff */
[----:B------:R-:W-:Y:S01]  /*4b20*/  PRMT R14, R5, 0x7610, R14 ;  /* 0x00007610050e7816 */ /* 0x000fe2000000000e */
[----:B------:R-:W-:-:S05]  /*4b30*/  @P2 IMAD.MOV.U32 R5, RZ, RZ, R11 ;  /* 0x000000ffff052224 */ /* 0x000fca00078e000b */
[----:B------:R0:W-:Y:S01]  /*4b40*/  @P2 STG.E.U16 desc[UR36][R4.64+0xf0], R14 ;  /* 0x0000f00e04002986 */ /* 0x0001e2000c101524 */
[----:B------:R-:W-:Y:S05]  /*4b50*/  @!P3 BRA `(.L_x_156) ;  /* 0x000000000004b947 */ /* 0x000fea0003800000 */
[----:B------:R0:W5:Y:S02]  /*4b60*/  LDG.E.LTC128B.U16 R24, desc[UR36][R6.64+0xf2] ;  /* 0x0000f22406187981 */ /* 0x000164000c1e1520 */
.L_x_156:
[----:B------:R-:W-:Y:S05]  /*4b70*/  BSYNC B1 ;  /* 0x0000000000017941 */ /* 0x000fea0003800000 */
.L_x_155:
        /* <DEDUP_REMOVED lines=9> */
.L_x_158:
[----:B------:R-:W-:Y:S05]  /*4c10*/  BSYNC B1 ;  /* 0x0000000000017941 */ /* 0x000fea0003800000 */
.L_x_157:
[----:B0----5:R-:W-:Y:S01]  /*4c20*/  IMAD.U32 R4, R24, 0x10000, RZ ;  /* 0x0001000018047824 */ /* 0x021fe200078e00ff */
[----:B------:R-:W-:Y:S01]  /*4c30*/  ISETP.GT.AND P0, PT, R3, 0x8, P0 ;  /* 0x000000080300780c */ /* 0x000fe20000704270 */
[----:B------:R-:W-:Y:S02]  /*4c40*/  BSSY B1, `(.L_x_159) ;  /* 0x000000a000017945 */ /* 0x000fe40003800000 */
[----:B------:R-:W-:Y:S01]  /*4c50*/  FMUL R5, R4, R89 ;  /* 0x0000005904057220 */ /* 0x000fe20000400000 */
[----:B------:R-:W-:-:S03]  /*4c60*/  @P1 IMAD.MOV.U32 R4, RZ, RZ, R12 ;  /* 0x000000ffff041224 */ /* 0x000fc600078e000c */
[----:B------:R-:W-:-:S05]  /*4c70*/  FFMA R5, R86, R88, R5 ;  /* 0x0000005856057223 */ /* 0x000fca0000000005 */
[----:B------:R-:W-:-:S04]  /*4c80*/  F2FP.BF16.F32.PACK_AB R5, RZ, R5 ;  /* 0x00000005ff05723e */ /* 0x000fc800000010ff */
[----:B-1-34-:R-:W-:Y:S01]  /*4c90*/  PRMT R6, R5, 0x7610, R6 ;  /* 0x0000761005067816 */ /* 0x01afe20000000006 */
[----:B------:R-:W-:-:S05]  /*4ca0*/  @P1 IMAD.MOV.U32 R5, RZ, RZ, R13 ;  /* 0x000000ffff051224 */ /* 0x000fca00078e000d */
[----:B------:R0:W-:Y:S01]  /*4cb0*/  @P1 STG.E.U16 desc[UR36][R4.64+0xf0], R6 ;  /* 0x0000f00604001986 */ /* 0x0001e2000c101524 */
[----:B------:R-:W-:Y:S05]  /*4cc0*/  @!P0 BRA `(.L_x_160) ;  /* 0x0000000000048947 */ /* 0x000fea0003800000 */
[----:B------:R1:W5:Y:S02]  /*4cd0*/  LDG.E.LTC128B.U16 R24, desc[UR36][R8.64+0xf2] ;  /* 0x0000f22408187981 */ /* 0x000364000c1e1520 */
.L_x_160:
[----:B------:R-:W-:Y:S05]  /*4ce0*/  BSYNC B1 ;  /* 0x0000000000017941 */ /* 0x000fea0003800000 */
.L_x_159:
[----:B------:R-:W-:Y:S05]  /*4cf0*/  @!P0 BRA `(.L_x_161) ;  /* 0x0000001000e88947 */ /* 0x000fea0003800000 */
[----:B-----5:R-:W-:-:S04]  /*4d00*/  IMAD.U32 R24, R24, 0x10000, RZ ;  /* 0x0001000018187824 */ /* 0x020fc800078e00ff */
[----:B------:R-:W-:-:S04]  /*4d10*/  FMUL R24, R24, R89 ;  /* 0x0000005918187220 */ /* 0x000fc80000400000 */
[----:B------:R-:W-:-:S05]  /*4d20*/  FFMA R24, R87, R88, R24 ;  /* 0x0000005857187223 */ /* 0x000fca0000000018 */
[----:B------:R-:W-:-:S05]  /*4d30*/  F2FP.BF16.F32.PACK_AB R24, RZ, R24 ;  /* 0x00000018ff18723e */ /* 0x000fca00000010ff */
[----:B------:R3:W-:Y:S01]  /*4d40*/  STG.E.U16 desc[UR36][R12.64+0xf2], R24 ;  /* 0x0000f2180c007986 */ /* 0x0007e2000c101524 */
[----:B------:R-:W-:Y:S05]  /*4d50*/  BRA `(.L_x_161) ;  /* 0x0000001000d07947 */ /* 0x000fea0003800000 */
.L_x_36:
[----:B------:R-:W-:Y:S01]  /*4d60*/  ISETP.GT.AND P0, PT, R4, 0x1, PT ;  /* 0x000000010400780c */ /* 0x000fe20003f04270 */
[----:B------:R-:W-:Y:S01]  /*4d70*/  ULDC.64 UR4, c[0x0][0x5c0] ;  /* 0x0001700000047ab9 */ /* 0x000fe20000000a00 */
[-C--:B------:R-:W-:Y:S01]  /*4d80*/  FMUL R24, R24, R88.reuse ;  /* 0x0000005818187220 */ /* 0x080fe20000400000 */
[-C--:B------:R-:W-:Y:S01]  /*4d90*/  FMUL R25, R25, R88.reuse ;  /* 0x0000005819197220 */ /* 0x080fe20000400000 */
[----:B------:R-:W-:Y:S01]  /*4da0*/  ISETP.GT.AND P3, PT, R3, RZ, P0 ;  /* 0x000000ff0300720c */ /* 0x000fe20000764270 */
[-C--:B------:R-:W-:Y:S01]  /*4db0*/  FMUL R26, R26, R88.reuse ;  /* 0x000000581a1a7220 */ /* 0x080fe20000400000 */
[----:B------:R-:W-:Y:S01]  /*4dc0*/  LEA R6, P4, R92, UR4, 0x1 ;  /* 0x000000045c067c11 */ /* 0x000fe2000f8808ff */
[----:B------:R-:W-:Y:S01]  /*4dd0*/  FMUL R27, R27, R88 ;  /* 0x000000581b1b7220 */ /* 0x000fe20000400000 */
[----:B------:R-:W-:Y:S01]  /*4de0*/  F2FP.BF16.F32.PACK_AB R24, RZ, R24 ;  /* 0x00000018ff18723e */ /* 0x000fe200000010ff */
[-C--:B------:R-:W-:Y:S01]  /*4df0*/  FMUL R28, R28, R88.reuse ;  /* 0x000000581c1c7220 */ /* 0x080fe20000400000 */
[----:B------:R-:W-:Y:S01]  /*4e00*/  LEA.HI.X R7, R92, UR5, R107, 0x1, P4 ;  /* 0x000000055c077c11 */ /* 0x000fe2000a0f0c6b */
[-C--:B------:R-:W-:Y:S01]  /*4e10*/  FMUL R29, R29, R88.reuse ;  /* 0x000000581d1d7220 */ /* 0x080fe20000400000 */
[----:B------:R-:W-:Y:S01]  /*4e20*/  F2FP.BF16.F32.PACK_AB R25, RZ, R25 ;  /* 0x00000019ff19723e */ /* 0x000fe200000010ff */
[-C--:B------:R-:W-:Y:S01]  /*4e30*/  FMUL R30, R30, R88.reuse ;  /* 0x000000581e1e7220 */ /* 0x080fe20000400000 */
[----:B------:R-:W-:Y:S01]  /*4e40*/  SHF.L.U64.HI R99, R98, 0x4, R99 ;  /* 0x0000000462637819 */ /* 0x000fe20000010263 */
[----:B------:R-:W-:Y:S01]  /*4e50*/  @P1 STG.E.U16 desc[UR36][R6.64], R24 ;  /* 0x0000001806001986 */ /* 0x000fe2000c101524 */
[----:B------:R-:W-:Y:S01]  /*4e60*/  ISETP.GT.AND P1, PT, R4, 0x8, PT ;  /* 0x000000080400780c */ /* 0x000fe20003f24270 */
[----:B------:R-:W-:Y:S01]  /*4e70*/  FMUL R31, R31, R88 ;  /* 0x000000581f1f7220 */ /* 0x000fe20000400000 */
[C---:B------:R-:W-:Y:S01]  /*4e80*/  ISETP.GT.AND P4, PT, R3.reuse, 0x8, P0 ;  /* 0x000000080300780c */ /* 0x040fe20000784270 */
[----:B------:R-:W-:Y:S01]  /*4e90*/  @P3 STG.E.U16 desc[UR36][R6.64+0x2], R25 ;  /* 0x0000021906003986 */ /* 0x000fe2000c101524 */
[----:B------:R-:W-:Y:S01]  /*4ea0*/  LEA R8, P3, R98, R6, 0x4 ;  /* 0x0000000662087211 */ /* 0x000fe200078620ff */
[-C--:B------:R-:W-:Y:S01]  /*4eb0*/  FMUL R32, R32, R88.reuse ;  /* 0x0000005820207220 */ /* 0x080fe20000400000 */
[----:B------:R-:W-:Y:S01]  /*4ec0*/  ISETP.GT.AND P2, PT, R3, 0x8, P2 ;  /* 0x000000080300780c */ /* 0x000fe20001744270 */
[-C--:B------:R-:W-:Y:S01]  /*4ed0*/  FMUL R33, R33, R88.reuse ;  /* 0x0000005821217220 */ /* 0x080fe20000400000 */
[----:B------:R-:W-:Y:S01]  /*4ee0*/  ISETP.GT.AND P0, PT, R4, 0x9, PT ;  /* 0x000000090400780c */ /* 0x000fe20003f04270 */
[----:B------:R-:W-:Y:S01]  /*4ef0*/  IMAD.X R9, R99, 0x1, R7, P3 ;  /* 0x0000000163097824 */ /* 0x000fe200018e0607 */
[C---:B------:R-:W-:Y:S01]  /*4f00*/  ISETP.GT.AND P5, PT, R3.reuse, RZ, P1 ;  /* 0x000000ff0300720c */ /* 0x040fe20000fa4270 */
[-C--:B------:R-:W-:Y:S01]  /*4f10*/  FMUL R34, R34, R88.reuse ;  /* 0x0000005822227220 */ /* 0x080fe20000400000 */
[----:B------:R-:W-:Y:S01]  /*4f20*/  ISETP.GT.AND P3, PT, R3, RZ, P0 ;  /* 0x000000ff0300720c */ /* 0x000fe20000764270 */
[----:B------:R-:W-:Y:S01]  /*4f30*/  FMUL R35, R35, R88 ;  /* 0x0000005823237220 */ /* 0x000fe20000400000 */
[----:B------:R-:W-:Y:S01]  /*4f40*/  F2FP.BF16.F32.PACK_AB R26, RZ, R26 ;  /* 0x0000001aff1a723e */ /* 0x000fe200000010ff */
[-C--:B------:R-:W-:Y:S01]  /*4f50*/  FMUL R36, R36, R88.reuse ;  /* 0x0000005824247220 */ /* 0x080fe20000400000 */
[----:B------:R-:W-:Y:S01]  /*4f60*/  F2FP.BF16.F32.PACK_AB R27, RZ, R27 ;  /* 0x0000001bff1b723e */ /* 0x000fe200000010ff */
[----:B------:R-:W-:Y:S01]  /*4f70*/  FMUL R37, R37, R88 ;  /* 0x0000005825257220 */ /* 0x000fe20000400000 */
[----:B------:R-:W-:Y:S01]  /*4f80*/  F2FP.BF16.F32.PACK_AB R28, RZ, R28 ;  /* 0x0000001cff1c723e */ /* 0x000fe200000010ff */
[----:B------:R-:W-:Y:S01]  /*4f90*/  @P2 STG.E.U16 desc[UR36][R8.64], R26 ;  /* 0x0000001a08002986 */ /* 0x000fe2000c101524 */
[----:B------:R-:W-:Y:S01]  /*4fa0*/  F2FP.BF16.F32.PACK_AB R29, RZ, R29 ;  /* 0x0000001dff1d723e */ /* 0x000fe200000010ff */
[-C--:B------:R-:W-:Y:S01]  /*4fb0*/  FMUL R38, R38, R88.reuse ;  /* 0x0000005826267220 */ /* 0x080fe20000400000 */
[----:B------:R-:W-:Y:S01]  /*4fc0*/  ISETP.GT.AND P2, PT, R3, 0x8, P1 ;  /* 0x000000080300780c */ /* 0x000fe20000f44270 */
[----:B------:R-:W-:Y:S01]  /*4fd0*/  @P4 STG.E.U16 desc[UR36][R8.64+0x2], R27 ;  /* 0x0000021b08004986 */ /* 0x000fe2000c101524 */
[----:B------:R-:W-:Y:S01]  /*4fe0*/  ISETP.GT.AND P1, PT, R4, 0x10, PT ;  /* 0x000000100400780c */ /* 0x000fe20003f24270 */
[----:B------:R-:W-:Y:S01]  /*4ff0*/  FMUL R39, R39, R88 ;  /* 0x0000005827277220 */ /* 0x000fe20000400000 */
[----:B------:R-:W-:Y:S01]  /*5000*/  F2FP.BF16.F32.PACK_AB R30, RZ, R30 ;  /* 0x0000001eff1e723e */ /* 0x000fe200000010ff */
[----:B------:R-:W-:Y:S01]  /*5010*/  @P5 STG.E.U16 desc[UR36][R6.64+0x10], R28 ;  /* 0x0000101c06005986 */ /* 0x000fe2000c101524 */
[C---:B------:R-:W-:Y:S01]  /*5020*/  ISETP.GT.AND P4, PT, R3.reuse, RZ, P1 ;  /* 0x000000ff0300720c */ /* 0x040fe20000f84270 */
[-C--:B------:R-:W-:Y:S01]  /*5030*/  FMUL R40, R40, R88.reuse ;  /* 0x0000005828287220 */ /* 0x080fe20000400000 */
[----:B------:R-:W-:Y:S01]  /*5040*/  F2FP.BF16.F32.PACK_AB R31, RZ, R31 ;  /* 0x0000001fff1f723e */ /* 0x000fe200000010ff */
[----:B------:R-:W-:Y:S01]  /*5050*/  @P3 STG.E.U16 desc[UR36][R6.64+0x12], R29 ;  /* 0x0000121d06003986 */ /* 0x000fe2000c101524 */
[----:B------:R-:W-:Y:S01]  /*5060*/  ISETP.GT.AND P3, PT, R3, 0x8, P0 ;  /* 0x000000080300780c */ /* 0x000fe20000764270 */
[----:B------:R-:W-:Y:S01]  /*5070*/  FMUL R41, R41, R88 ;  /* 0x0000005829297220 */ /* 0x000fe20000400000 */
[----:B------:R-:W-:Y:S01]  /*5080*/  ISETP.GT.AND P0, PT, R4, 0x11, PT ;  /* 0x000000110400780c */ /* 0x000fe20003f04270 */
[----:B------:R-:W-:Y:S01]  /*5090*/  @P2 STG.E.U16 desc[UR36][R8.64+0x10], R30 ;  /* 0x0000101e08002986 */ /* 0x000fe2000c101524 */
[----:B------:R-:W-:Y:S01]  /*50a0*/  F2FP.BF16.F32.PACK_AB R32, RZ, R32 ;  /* 0x00000020ff20723e */ /* 0x000fe200000010ff */
[-C--:B------:R-:W-:Y:S01]  /*50b0*/  FMUL R42, R42, R88.reuse ;  /* 0x000000582a2a7220 */ /* 0x080fe20000400000 */
[----:B------:R-:W-:Y:S01]  /*50c0*/  ISETP.GT.AND P5, PT, R3, RZ, P0 ;  /* 0x000000ff0300720c */ /* 0x000fe200007a4270 */
[-C--:B------:R-:W-:Y:S01]  /*50d0*/  FMUL R43, R43, R88.reuse ;  /* 0x000000582b2b7220 */ /* 0x080fe20000400000 */
[----:B------:R-:W-:Y:S01]  /*50e0*/  ISETP.GT.AND P2, PT, R3, 0x8, P1 ;  /* 0x000000080300780c */ /* 0x000fe20000f44270 */
[-C--:B------:R-:W-:Y:S01]  /*50f0*/  FMUL R44, R44, R88.reuse ;  /* 0x000000582c2c7220 */ /* 0x080fe20000400000 */
[----:B------:R-:W-:Y:S01]  /*5100*/  ISETP.GT.AND P1, PT, R4, 0x18, PT ;  /* 0x000000180400780c */ /* 0x000fe20003f24270 */
[-C--:B------:R-:W-:Y:S01]  /*5110*/  FMUL R45, R45, R88.reuse ;  /* 0x000000582d2d7220 */ /* 0x080fe20000400000 */
[----:B------:R-:W-:Y:S01]  /*5120*/  F2FP.BF16.F32.PACK_AB R33, RZ, R33 ;  /* 0x00000021ff21723e */ /* 0x000fe200000010ff */
[----:B------:R-:W-:Y:S01]  /*5130*/  @P3 STG.E.U16 desc[UR36][R8.64+0x12], R31 ;  /* 0x0000121f08003986 */ /* 0x000fe2000c101524 */
[C---:B------:R-:W-:Y:S01]  /*5140*/  ISETP.GT.AND P3, PT, R3.reuse, 0x8, P0 ;  /* 0x000000080300780c */ /* 0x040fe20000764270 */
[-C--:B------:R-:W-:Y:S01]  /*5150*/  FMUL R46, R46, R88.reuse ;  /* 0x000000582e2e7220 */ /* 0x080fe20000400000 */
[----:B------:R-:W-:Y:S01]  /*5160*/  ISETP.GT.AND P0, PT, R4, 0x19, PT ;  /* 0x000000190400780c */ /* 0x000fe20003f04270 */
[----:B------:R-:W-:Y:S01]  /*5170*/  @P4 STG.E.U16 desc[UR36][R6.64+0x20], R32 ;  /* 0x0000202006004986 */ /* 0x000fe2000c101524 */
[----:B------:R-:W-:Y:S01]  /*5180*/  ISETP.GT.AND P4, PT, R3, RZ, P1 ;  /* 0x000000ff0300720c */ /* 0x000fe20000f84270 */
[----:B------:R-:W-:Y:S01]  /*5190*/  FMUL R47, R47, R88 ;  /* 0x000000582f2f7220 */ /* 0x000fe20000400000 */
[----:B------:R-:W-:Y:S01]  /*51a0*/  F2FP.BF16.F32.PACK_AB R34, RZ, R34 ;  /* 0x00000022ff22723e */ /* 0x000fe200000010ff */
[----:B------:R-:W-:Y:S01]  /*51b0*/  @P5 STG.E.U16 desc[UR36][R6.64+0x22], R33 ;  /* 0x0000222106005986 */ /* 0x000fe2000c101524 */
[----:B------:R-:W-:Y:S01]  /*51c0*/  ISETP.GT.AND P5, PT, R3, RZ, P0 ;  /* 0x000000ff0300720c */ /* 0x000fe200007a4270 */
[----:B------:R-:W-:Y:S01]  /*51d0*/  FMUL R48, R48, R88 ;  /* 0x0000005830307220 */ /* 0x000fe20000400000 */
[----:B------:R-:W-:Y:S01]  /*51e0*/  F2FP.BF16.F32.PACK_AB R35, RZ, R35 ;  /* 0x00000023ff23723e */ /* 0x000fe200000010ff */
[----:B------:R-:W-:Y:S01]  /*51f0*/  @P2 STG.E.U16 desc[UR36][R8.64+0x20], R34 ;  /* 0x0000202208002986 */ /* 0x000fe2000c101524 */
[----:B------:R-:W-:Y:S01]  /*5200*/  F2FP.BF16.F32.PACK_AB R36, RZ, R36 ;  /* 0x00000024ff24723e */ /* 0x000fe200000010ff */
[-C--:B------:R-:W-:Y:S01]  /*5210*/  FMUL R49, R49, R88.reuse ;  /* 0x0000005831317220 */ /* 0x080fe20000400000 */
[C---:B------:R-:W-:Y:S01]  /*5220*/  ISETP.GT.AND P2, PT, R3.reuse, 0x8, P1 ;  /* 0x000000080300780c */ /* 0x040fe20000f44270 */
[----:B------:R-:W-:Y:S01]  /*5230*/  @P3 STG.E.U16 desc[UR36][R8.64+0x22], R35 ;  /* 0x0000222308003986 */ /* 0x000fe2000c101524 */
[----:B------:R-:W-:Y:S01]  /*5240*/  ISETP.GT.AND P1, PT, R4, 0x20, PT ;  /* 0x000000200400780c */ /* 0x000fe20003f24270 */
[-C--:B------:R-:W-:Y:S01]  /*5250*/  FMUL R50, R50, R88.reuse ;  /* 0x0000005832327220 */ /* 0x080fe20000400000 */
[----:B------:R-:W-:Y:S01]  /*5260*/  F2FP.BF16.F32.PACK_AB R37, RZ, R37 ;  /* 0x00000025ff25723e */ /* 0x000fe200000010ff */
[----:B------:R-:W-:Y:S01]  /*5270*/  @P4 STG.E.U16 desc[UR36][R6.64+0x30], R36 ;  /* 0x0000302406004986 */ /* 0x000fe2000c101524 */
[----:B------:R-:W-:Y:S01]  /*5280*/  ISETP.GT.AND P3, PT, R3, 0x8, P0 ;  /* 0x000000080300780c */ /* 0x000fe20000764270 */
[-C--:B------:R-:W-:Y:S01]  /*5290*/  FMUL R51, R51, R88.reuse ;  /* 0x0000005833337220 */ /* 0x080fe20000400000 */
[----:B------:R-:W-:Y:S01]  /*52a0*/  ISETP.GT.AND P0, PT, R4, 0x21, PT ;  /* 0x000000210400780c */ /* 0x000fe20003f04270 */
[----:B------:R-:W-:Y:S01]  /*52b0*/  @P5 STG.E.U16 desc[UR36][R6.64+0x32], R37 ;  /* 0x0000322506005986 */ /* 0x000fe2000c101524 */
[----:B------:R-:W-:Y:S01]  /*52c0*/  ISETP.GT.AND P4, PT, R3, RZ, P1 ;  /* 0x000000ff0300720c */ /* 0x000fe20000f84270 */
[----:B------:R-:W-:Y:S01]  /*52d0*/  FMUL R52, R52, R88 ;  /* 0x0000005834347220 */ /* 0x000fe20000400000 */
[----:B------:R-:W-:Y:S01]  /*52e0*/  F2FP.BF16.F32.PACK_AB R38, RZ, R38 ;  /* 0x00000026ff26723e */ /* 0x000fe200000010ff */
[-C--:B------:R-:W-:Y:S01]  /*52f0*/  FMUL R53, R53, R88.reuse ;  /* 0x0000005835357220 */ /* 0x080fe20000400000 */
        /* <DEDUP_REMOVED lines=113> */
[----:B------:R-:W-:Y:S01]  /*5a10*/  FMUL R87, R87, R88 ;  /* 0x0000005857577220 */ /* 0x000fe20000400000 */
[----:B------:R-:W-:Y:S01]  /*5a20*/  ISETP.GT.AND P0, PT, R4, 0x51, PT ;  /* 0x000000510400780c */ /* 0x000fe20003f04270 */
[----:B------:R-:W-:Y:S01]  /*5a30*/  @P5 STG.E.U16 desc[UR36][R6.64+0x92], R61 ;  /* 0x0000923d06005986 */ /* 0x000fe2000c101524 */
[----:B------:R-:W-:-:S02]  /*5a40*/  ISETP.GT.AND P4, PT, R3, RZ, P1 ;  /* 0x000000ff0300720c */ /* 0x000fc40000f84270 */
[----:B------:R-:W-:Y:S02]  /*5a50*/  F2FP.BF16.F32.PACK_AB R62, RZ, R62 ;  /* 0x0000003eff3e723e */ /* 0x000fe400000010ff */
[C---:B------:R-:W-:Y:S02]  /*5a60*/  ISETP.GT.AND P5, PT, R3.reuse, RZ, P0 ;  /* 0x000000ff0300720c */ /* 0x040fe400007a4270 */
[----:B------:R-:W-:Y:S01]  /*5a70*/  F2FP.BF16.F32.PACK_AB R63, RZ, R63 ;  /* 0x0000003fff3f723e */ /* 0x000fe200000010ff */
[----:B------:R-:W-:Y:S01]  /*5a80*/  @P2 STG.E.U16 desc[UR36][R8.64+0x90], R62 ;  /* 0x0000903e08002986 */ /* 0x000fe2000c101524 */
[----:B------:R-:W-:Y:S02]  /*5a90*/  F2FP.BF16.F32.PACK_AB R64, RZ, R64 ;  /* 0x00000040ff40723e */ /* 0x000fe400000010ff */
[----:B------:R-:W-:Y:S01]  /*5aa0*/  ISETP.GT.AND P2, PT, R3, 0x8, P1 ;  /* 0x000000080300780c */ /* 0x000fe20000f44270 */
[----:B------:R-:W-:Y:S01]  /*5ab0*/  @P3 STG.E.U16 desc[UR36][R8.64+0x92], R63 ;  /* 0x0000923f08003986 */ /* 0x000fe2000c101524 */
[----:B------:R-:W-:-:S02]  /*5ac0*/  ISETP.GT.AND P1, PT, R4, 0x58, PT ;  /* 0x000000580400780c */ /* 0x000fc40003f24270 */
[----:B------:R-:W-:Y:S01]  /*5ad0*/  F2FP.BF16.F32.PACK_AB R65, RZ, R65 ;  /* 0x00000041ff41723e */ /* 0x000fe200000010ff */
[----:B------:R-:W-:Y:S01]  /*5ae0*/  @P4 STG.E.U16 desc[UR36][R6.64+0xa0], R64 ;  /* 0x0000a04006004986 */ /* 0x000fe2000c101524 */
[C---:B------:R-:W-:Y:S02]  /*5af0*/  ISETP.GT.AND P3, PT, R3.reuse, 0x8, P0 ;  /* 0x000000080300780c */ /* 0x040fe40000764270 */
[----:B------:R-:W-:Y:S01]  /*5b00*/  ISETP.GT.AND P0, PT, R4, 0x59, PT ;  /* 0x000000590400780c */ /* 0x000fe20003f04270 */
[----:B------:R-:W-:Y:S01]  /*5b10*/  @P5 STG.E.U16 desc[UR36][R6.64+0xa2], R65 ;  /* 0x0000a24106005986 */ /* 0x000fe2000c101524 */
[C---:B------:R-:W-:Y:S02]  /*5b20*/  ISETP.GT.AND P4, PT, R3.reuse, RZ, P1 ;  /* 0x000000ff0300720c */ /* 0x040fe40000f84270 */
[----:B------:R-:W-:Y:S02]  /*5b30*/  F2FP.BF16.F32.PACK_AB R66, RZ, R66 ;  /* 0x00000042ff42723e */ /* 0x000fe400000010ff */
[----:B------:R-:W-:-:S02]  /*5b40*/  ISETP.GT.AND P5, PT, R3, RZ, P0 ;  /* 0x000000ff0300720c */ /* 0x000fc400007a4270 */
[----:B------:R-:W-:Y:S01]  /*5b50*/  F2FP.BF16.F32.PACK_AB R67, RZ, R67 ;  /* 0x00000043ff43723e */ /* 0x000fe200000010ff */
[----:B------:R-:W-:Y:S01]  /*5b60*/  @P2 STG.E.U16 desc[UR36][R8.64+0xa0], R66 ;  /* 0x0000a04208002986 */ /* 0x000fe2000c101524 */
[----:B------:R-:W-:Y:S02]  /*5b70*/  F2FP.BF16.F32.PACK_AB R68, RZ, R68 ;  /* 0x00000044ff44723e */ /* 0x000fe400000010ff */
[C---:B------:R-:W-:Y:S01]  /*5b80*/  ISETP.GT.AND P2, PT, R3.reuse, 0x8, P1 ;  /* 0x000000080300780c */ /* 0x040fe20000f44270 */
[----:B------:R-:W-:Y:S01]  /*5b90*/  @P3 STG.E.U16 desc[UR36][R8.64+0xa2], R67 ;  /* 0x0000a24308003986 */ /* 0x000fe2000c101524 */
[----:B------:R-:W-:Y:S02]  /*5ba0*/  ISETP.GT.AND P1, PT, R4, 0x60, PT ;  /* 0x000000600400780c */ /* 0x000fe40003f24270 */
[----:B------:R-:W-:Y:S01]  /*5bb0*/  F2FP.BF16.F32.PACK_AB R69, RZ, R69 ;  /* 0x00000045ff45723e */ /* 0x000fe200000010ff */
[----:B------:R-:W-:Y:S01]  /*5bc0*/  @P4 STG.E.U16 desc[UR36][R6.64+0xb0], R68 ;  /* 0x0000b04406004986 */ /* 0x000fe2000c101524 */
[----:B------:R-:W-:-:S02]  /*5bd0*/  ISETP.GT.AND P3, PT, R3, 0x8, P0 ;  /* 0x000000080300780c */ /* 0x000fc40000764270 */
[----:B------:R-:W-:Y:S01]  /*5be0*/  ISETP.GT.AND P0, PT, R4, 0x61, PT ;  /* 0x000000610400780c */ /* 0x000fe20003f04270 */
[----:B------:R-:W-:Y:S01]  /*5bf0*/  @P5 STG.E.U16 desc[UR36][R6.64+0xb2], R69 ;  /* 0x0000b24506005986 */ /* 0x000fe2000c101524 */
[C---:B------:R-:W-:Y:S02]  /*5c00*/  ISETP.GT.AND P4, PT, R3.reuse, RZ, P1 ;  /* 0x000000ff0300720c */ /* 0x040fe40000f84270 */
[----:B------:R-:W-:Y:S02]  /*5c10*/  ISETP.GT.AND P5, PT, R3, RZ, P0 ;  /* 0x000000ff0300720c */ /* 0x000fe400007a4270 */
[----:B------:R-:W-:Y:S02]  /*5c20*/  F2FP.BF16.F32.PACK_AB R70, RZ, R70 ;  /* 0x00000046ff46723e */ /* 0x000fe400000010ff */
[----:B------:R-:W-:Y:S02]  /*5c30*/  F2FP.BF16.F32.PACK_AB R71, RZ, R71 ;  /* 0x00000047ff47723e */ /* 0x000fe400000010ff */
[----:B------:R-:W-:Y:S01]  /*5c40*/  F2FP.BF16.F32.PACK_AB R72, RZ, R72 ;  /* 0x00000048ff48723e */ /* 0x000fe200000010ff */
[----:B------:R-:W-:Y:S01]  /*5c50*/  @P2 STG.E.U16 desc[UR36][R8.64+0xb0], R70 ;  /* 0x0000b04608002986 */ /* 0x000fe2000c101524 */
[----:B------:R-:W-:-:S02]  /*5c60*/  F2FP.BF16.F32.PACK_AB R73, RZ, R73 ;  /* 0x00000049ff49723e */ /* 0x000fc400000010ff */
[C---:B------:R-:W-:Y:S01]  /*5c70*/  ISETP.GT.AND P1, PT, R3.reuse, 0x8, P1 ;  /* 0x000000080300780c */ /* 0x040fe20000f24270 */
[----:B------:R-:W-:Y:S01]  /*5c80*/  @P3 STG.E.U16 desc[UR36][R8.64+0xb2], R71 ;  /* 0x0000b24708003986 */ /* 0x000fe2000c101524 */
[C---:B------:R-:W-:Y:S02]  /*5c90*/  ISETP.GT.AND P2, PT, R3.reuse, 0x8, P0 ;  /* 0x000000080300780c */ /* 0x040fe40000744270 */
[C---:B------:R-:W-:Y:S01]  /*5ca0*/  ISETP.GT.AND P0, PT, R4.reuse, 0x69, PT ;  /* 0x000000690400780c */ /* 0x040fe20003f04270 */
[----:B------:R-:W-:Y:S01]  /*5cb0*/  @P4 STG.E.U16 desc[UR36][R6.64+0xc0], R72 ;  /* 0x0000c04806004986 */ /* 0x000fe2000c101524 */
[----:B------:R-:W-:Y:S02]  /*5cc0*/  ISETP.GT.AND P4, PT, R4, 0x68, PT ;  /* 0x000000680400780c */ /* 0x000fe40003f84270 */
[----:B------:R-:W-:Y:S01]  /*5cd0*/  F2FP.BF16.F32.PACK_AB R74, RZ, R74 ;  /* 0x0000004aff4a723e */ /* 0x000fe200000010ff */
[----:B------:R-:W-:Y:S01]  /*5ce0*/  @P5 STG.E.U16 desc[UR36][R6.64+0xc2], R73 ;  /* 0x0000c24906005986 */ /* 0x000fe2000c101524 */
[----:B------:R-:W-:-:S02]  /*5cf0*/  ISETP.GT.AND P5, PT, R3, RZ, P4 ;  /* 0x000000ff0300720c */ /* 0x000fc400027a4270 */
[C---:B------:R-:W-:Y:S01]  /*5d00*/  ISETP.GT.AND P3, PT, R3.reuse, RZ, P0 ;  /* 0x000000ff0300720c */ /* 0x040fe20000764270 */
[----:B------:R-:W-:Y:S01]  /*5d10*/  @P1 STG.E.U16 desc[UR36][R8.64+0xc0], R74 ;  /* 0x0000c04a08001986 */ /* 0x000fe2000c101524 */
[----:B------:R-:W-:Y:S02]  /*5d20*/  F2FP.BF16.F32.PACK_AB R75, RZ, R75 ;  /* 0x0000004bff4b723e */ /* 0x000fe400000010ff */
[----:B------:R-:W-:Y:S02]  /*5d30*/  F2FP.BF16.F32.PACK_AB R76, RZ, R76 ;  /* 0x0000004cff4c723e */ /* 0x000fe400000010ff */
[C---:B------:R-:W-:Y:S01]  /*5d40*/  ISETP.GT.AND P4, PT, R3.reuse, 0x8, P4 ;  /* 0x000000080300780c */ /* 0x040fe20002784270 */
[----:B------:R-:W-:Y:S01]  /*5d50*/  @P2 STG.E.U16 desc[UR36][R8.64+0xc2], R75 ;  /* 0x0000c24b08002986 */ /* 0x000fe2000c101524 */
[----:B------:R-:W-:Y:S02]  /*5d60*/  F2FP.BF16.F32.PACK_AB R77, RZ, R77 ;  /* 0x0000004dff4d723e */ /* 0x000fe400000010ff */
[----:B------:R-:W-:Y:S01]  /*5d70*/  ISETP.GT.AND P2, PT, R4, 0x71, PT ;  /* 0x000000710400780c */ /* 0x000fe20003f44270 */
[----:B------:R-:W-:Y:S01]  /*5d80*/  @P5 STG.E.U16 desc[UR36][R6.64+0xd0], R76 ;  /* 0x0000d04c06005986 */ /* 0x000fe2000c101524 */
[----:B------:R-:W-:-:S02]  /*5d90*/  ISETP.GT.AND P5, PT, R3, 0x8, P0 ;  /* 0x000000080300780c */ /* 0x000fc400007a4270 */
[C---:B------:R-:W-:Y:S01]  /*5da0*/  ISETP.GT.AND P1, PT, R4.reuse, 0x78, PT ;  /* 0x000000780400780c */ /* 0x040fe20003f24270 */
[----:B------:R-:W-:Y:S01]  /*5db0*/  @P3 STG.E.U16 desc[UR36][R6.64+0xd2], R77 ;  /* 0x0000d24d06003986 */ /* 0x000fe2000c101524 */
[C---:B------:R-:W-:Y:S02]  /*5dc0*/  ISETP.GT.AND P3, PT, R4.reuse, 0x70, PT ;  /* 0x000000700400780c */ /* 0x040fe40003f64270 */
[----:B------:R-:W-:Y:S01]  /*5dd0*/  ISETP.GT.AND P0, PT, R4, 0x79, PT ;  /* 0x000000790400780c */ /* 0x000fe20003f04270 */
[----:B------:R-:W-:Y:S01]  /*5de0*/  @P4 IMAD.MOV.U32 R4, RZ, RZ, R8 ;  /* 0x000000ffff044224 */ /* 0x000fe200078e0008 */
[----:B------:R-:W-:Y:S01]  /*5df0*/  F2FP.BF16.F32.PACK_AB R78, RZ, R78 ;  /* 0x0000004eff4e723e */ /* 0x000fe200000010ff */
[----:B------:R-:W-:Y:S01]  /*5e00*/  @P4 IMAD.MOV.U32 R5, RZ, RZ, R9 ;  /* 0x000000ffff054224 */ /* 0x000fe200078e0009 */
[----:B------:R-:W-:Y:S02]  /*5e10*/  F2FP.BF16.F32.PACK_AB R79, RZ, R79 ;  /* 0x0000004fff4f723e */ /* 0x000fe400000010ff */
[----:B------:R-:W-:-:S02]  /*5e20*/  F2FP.BF16.F32.PACK_AB R80, RZ, R80 ;  /* 0x00000050ff50723e */ /* 0x000fc400000010ff */
[----:B------:R0:W-:Y:S01]  /*5e30*/  @P4 STG.E.U16 desc[UR36][R4.64+0xd0], R78 ;  /* 0x0000d04e04004986 */ /* 0x0001e2000c101524 */
[C---:B------:R-:W-:Y:S02]  /*5e40*/  ISETP.GT.AND P4, PT, R3.reuse, RZ, P2 ;  /* 0x000000ff0300720c */ /* 0x040fe40001784270 */
[----:B------:R-:W-:Y:S02]  /*5e50*/  F2FP.BF16.F32.PACK_AB R81, RZ, R81 ;  /* 0x00000051ff51723e */ /* 0x000fe400000010ff */
[----:B------:R-:W-:Y:S02]  /*5e60*/  ISETP.GT.AND P2, PT, R3, 0x8, P2 ;  /* 0x000000080300780c */ /* 0x000fe40001744270 */
[----:B------:R-:W-:Y:S02]  /*5e70*/  F2FP.BF16.F32.PACK_AB R82, RZ, R82 ;  /* 0x00000052ff52723e */ /* 0x000fe400000010ff */
[----:B------:R-:W-:Y:S02]  /*5e80*/  F2FP.BF16.F32.PACK_AB R83, RZ, R83 ;  /* 0x00000053ff53723e */ /* 0x000fe400000010ff */
[----:B------:R-:W-:Y:S01]  /*5e90*/  F2FP.BF16.F32.PACK_AB R84, RZ, R84 ;  /* 0x00000054ff54723e */ /* 0x000fe200000010ff */
[----:B0-----:R-:W-:Y:S01]  /*5ea0*/  @P5 IMAD.MOV.U32 R4, RZ, RZ, R8 ;  /* 0x000000ffff045224 */ /* 0x001fe200078e0008 */
[----:B------:R-:W-:Y:S01]  /*5eb0*/  F2FP.BF16.F32.PACK_AB R85, RZ, R85 ;  /* 0x00000055ff55723e */ /* 0x000fe200000010ff */
[----:B------:R-:W-:Y:S01]  /*5ec0*/  @P5 IMAD.MOV.U32 R5, RZ, RZ, R9 ;  /* 0x000000ffff055224 */ /* 0x000fe200078e0009 */
[----:B------:R-:W-:-:S02]  /*5ed0*/  F2FP.BF16.F32.PACK_AB R86, RZ, R86 ;  /* 0x00000056ff56723e */ /* 0x000fc400000010ff */
[----:B------:R-:W-:Y:S02]  /*5ee0*/  F2FP.BF16.F32.PACK_AB R87, RZ, R87 ;  /* 0x00000057ff57723e */ /* 0x000fe400000010ff */
[----:B------:R0:W-:Y:S01]  /*5ef0*/  @P5 STG.E.U16 desc[UR36][R4.64+0xd2], R79 ;  /* 0x0000d24f04005986 */ /* 0x0001e2000c101524 */
[C---:B------:R-:W-:Y:S02]  /*5f00*/  ISETP.GT.AND P5, PT, R3.reuse, RZ, P3 ;  /* 0x000000ff0300720c */ /* 0x040fe40001fa4270 */
[----:B------:R-:W-:-:S11]  /*5f10*/  ISETP.GT.AND P3, PT, R3, 0x8, P3 ;  /* 0x000000080300780c */ /* 0x000fd60001f64270 */
[----:B0-----:R-:W-:Y:S02]  /*5f20*/  @P5 IMAD.MOV.U32 R4, RZ, RZ, R6 ;  /* 0x000000ffff045224 */ /* 0x001fe400078e0006 */
[----:B------:R-:W-:-:S05]  /*5f30*/  @P5 IMAD.MOV.U32 R5, RZ, RZ, R7 ;  /* 0x000000ffff055224 */ /* 0x000fca00078e0007 */
[----:B------:R0:W-:Y:S01]  /*5f40*/  @P5 STG.E.U16 desc[UR36][R4.64+0xe0], R80 ;  /* 0x0000e05004005986 */ /* 0x0001e2000c101524 */
[C---:B------:R-:W-:Y:S02]  /*5f50*/  ISETP.GT.AND P5, PT, R3.reuse, RZ, P0 ;  /* 0x000000ff0300720c */ /* 0x040fe400007a4270 */
[----:B------:R-:W-:Y:S01]  /*5f60*/  ISETP.GT.AND P0, PT, R3, 0x8, P0 ;  /* 0x000000080300780c */ /* 0x000fe20000704270 */
[----:B0-----:R-:W-:Y:S02]  /*5f70*/  @P4 IMAD.MOV.U32 R4, RZ, RZ, R6 ;  /* 0x000000ffff044224 */ /* 0x001fe400078e0006 */
[----:B------:R-:W-:-:S05]  /*5f80*/  @P4 IMAD.MOV.U32 R5, RZ, RZ, R7 ;  /* 0x000000ffff054224 */ /* 0x000fca00078e0007 */
[----:B------:R0:W-:Y:S01]  /*5f90*/  @P4 STG.E.U16 desc[UR36][R4.64+0xe2], R81 ;  /* 0x0000e25104004986 */ /* 0x0001e2000c101524 */
[C---:B------:R-:W-:Y:S02]  /*5fa0*/  ISETP.GT.AND P4, PT, R3.reuse, RZ, P1 ;  /* 0x000000ff0300720c */ /* 0x040fe40000f84270 */
[----:B------:R-:W-:Y:S01]  /*5fb0*/  ISETP.GT.AND P1, PT, R3, 0x8, P1 ;  /* 0x000000080300780c */ /* 0x000fe20000f24270 */
[----:B0-----:R-:W-:Y:S02]  /*5fc0*/  @P3 IMAD.MOV.U32 R4, RZ, RZ, R8 ;  /* 0x000000ffff043224 */ /* 0x001fe400078e0008 */
[----:B------:R-:W-:-:S05]  /*5fd0*/  @P3 IMAD.MOV.U32 R5, RZ, RZ, R9 ;  /* 0x000000ffff053224 */ /* 0x000fca00078e0009 */
[----:B------:R0:W-:Y:S02]  /*5fe0*/  @P3 STG.E.U16 desc[UR36][R4.64+0xe0], R82 ;  /* 0x0000e05204003986 */ /* 0x0001e4000c101524 */
[----:B0-----:R-:W-:Y:S02]  /*5ff0*/  @P2 IMAD.MOV.U32 R4, RZ, RZ, R8 ;  /* 0x000000ffff042224 */ /* 0x001fe400078e0008 */
[----:B------:R-:W-:-:S05]  /*6000*/  @P2 IMAD.MOV.U32 R5, RZ, RZ, R9 ;  /* 0x000000ffff052224 */ /* 0x000fca00078e0009 */
[----:B------:R0:W-:Y:S02]  /*6010*/  @P2 STG.E.U16 desc[UR36][R4.64+0xe2], R83 ;  /* 0x0000e25304002986 */ /* 0x0001e4000c101524 */
[----:B0-----:R-:W-:Y:S02]  /*6020*/  @P4 IMAD.MOV.U32 R4, RZ, RZ, R6 ;  /* 0x000000ffff044224 */ /* 0x001fe400078e0006 */
[----:B------:R-:W-:-:S05]  /*6030*/  @P4 IMAD.MOV.U32 R5, RZ, RZ, R7 ;  /* 0x000000ffff054224 */ /* 0x000fca00078e0007 */
[----:B------:R0:W-:Y:S04]  /*6040*/  @P4 STG.E.U16 desc[UR36][R4.64+0xf0], R84 ;  /* 0x0000f05404004986 */ /* 0x0001e8000c101524 */
[----:B------:R1:W-:Y:S01]  /*6050*/  @P5 STG.E.U16 desc[UR36][R6.64+0xf2], R85 ;  /* 0x0000f25506005986 */ /* 0x0003e2000c101524 */
[----:B0-----:R-:W-:Y:S02]  /*6060*/  @P1 IMAD.MOV.U32 R4, RZ, RZ, R8 ;  /* 0x000000ffff041224 */ /* 0x001fe400078e0008 */
[----:B------:R-:W-:-:S05]  /*6070*/  @P1 IMAD.MOV.U32 R5, RZ, RZ, R9 ;  /* 0x000000ffff051224 */ /* 0x000fca00078e0009 */
[----:B------:R1:W-:Y:S04]  /*6080*/  @P1 STG.E.U16 desc[UR36][R4.64+0xf0], R86 ;  /* 0x0000f05604001986 */ /* 0x0003e8000c101524 */
[----:B------:R1:W-:Y:S02]  /*6090*/  @P0 STG.E.U16 desc[UR36][R8.64+0xf2], R87 ;  /* 0x0000f25708000986 */ /* 0x0003e4000c101524 */
.L_x_161:
[----:B------:R-:W-:Y:S05]  /*60a0*/  BSYNC B0 ;  /* 0x0000000000007941 */ /* 0x000fea0003800000 */
.L_x_35:
[----:B------:R-:W-:Y:S01]  /*60b0*/  ULDC UR4, c[0x0][0xc] ;  /* 0x0000030000047ab9 */ /* 0x000fe20000000800 */
[----:B------:R-:W-:Y:S01]  /*60c0*/  ULDC UR5, c[0x0][0x10] ;  /* 0x0000040000057ab9 */ /* 0x000fe20000000800 */
[----:B------:R-:W4:Y:S01]  /*60d0*/  LDC R3, c[0x0][0x14] ;  /* 0x00000500ff037b82 */ /* 0x000f220000000800 */
[----:B------:R-:W-:Y:S01]  /*60e0*/  UIMAD.WIDE.U32 UR4, UR4, UR5, URZ ;  /* 0x00000005040472a5 */ /* 0x000fe2000f8e003f */
[----:B------:R-:W-:Y:S02]  /*60f0*/  IMAD.MOV.U32 R93, RZ, RZ, -0x1 ;  /* 0xffffffffff5d7424 */ /* 0x000fe400078e00ff */
[----:B------:R-:W-:-:S03]  /*6100*/  IMAD.MOV.U32 R91, RZ, RZ, -0x1 ;  /* 0xffffffffff5b7424 */ /* 0x000fc600078e00ff */
[----:B----4-:R-:W-:-:S04]  /*6110*/  IMAD.WIDE.U32 R16, R3, UR4, R16 ;  /* 0x0000000403107c25 */ /* 0x010fc8000f8e0010 */
[----:B------:R-:W-:Y:S01]  /*6120*/  IMAD R3, R3, UR5, RZ ;  /* 0x0000000503037c24 */ /* 0x000fe2000f8e02ff */
[----:B------:R-:W-:Y:S02]  /*6130*/  ULDC.64 UR4, c[0x0][0x650] ;  /* 0x0001940000047ab9 */ /* 0x000fe40000000a00 */
[----:B------:R-:W-:Y:S01]  /*6140*/  ISETP.GE.U32.AND P0, PT, R16, UR4, PT ;  /* 0x0000000410007c0c */ /* 0x000fe2000bf06070 */
[--C-:B------:R-:W-:Y:S01]  /*6150*/  IMAD.IADD R17, R17, 0x1, R3.reuse ;  /* 0x0000000111117824 */ /* 0x100fe200078e0203 */
[----:B------:R-:W-:-:S04]  /*6160*/  PRMT R3, RZ, 0x7610, R3 ;  /* 0x00007610ff037816 */ /* 0x000fc80000000003 */
[----:B------:R-:W-:-:S13]  /*6170*/  ISETP.GE.U32.AND.EX P0, PT, R17, UR5, PT, P0 ;  /* 0x0000000511007c0c */ /* 0x000fda000bf06100 */
[----:B------:R-:W-:Y:S05]  /*6180*/  @P0 BRA `(.L_x_162) ;  /* 0x0000000400640947 */ /* 0x000fea0003800000 */
[----:B---3--:R-:W3:Y:S01]  /*6190*/  S2R R12, SR_CTAID.X ;  /* 0x00000000000c7919 */ /* 0x008ee20000002500 */
[----:B------:R-:W4:Y:S01]  /*61a0*/  LDC.64 R10, c[0x0][0x628] ;  /* 0x00018a00ff0a7b82 */ /* 0x000f220000000a00 */
[----:B------:R-:W-:Y:S01]  /*61b0*/  ULDC UR4, c[0x0][0x150] ;  /* 0x0000540000047ab9 */ /* 0x000fe20000000800 */
[----:B-12---:R-:W-:Y:S01]  /*61c0*/  IMAD.MOV.U32 R8, RZ, RZ, R16 ;  /* 0x000000ffff087224 */ /* 0x006fe200078e0010 */
[----:B-----5:R-:W1:Y:S01]  /*61d0*/  S2R R24, SR_CTAID.Y ;  /* 0x0000000000187919 */ /* 0x020e620000002600 */
[----:B------:R-:W-:-:S04]  /*61e0*/  IMAD.MOV.U32 R9, RZ, RZ, R17 ;  /* 0x000000ffff097224 */ /* 0x000fc800078e0011 */
[----:B------:R-:W2:Y:S08]  /*61f0*/  LDC R21, c[0x0][0x144] ;  /* 0x00005100ff157b82 */ /* 0x000eb00000000800 */
[----:B------:R-:W0:Y:S08]  /*6200*/  LDC R0, c[0x0][0x630] ;  /* 0x00018c00ff007b82 */ /* 0x000e300000000800 */
[----:B------:R-:W0:Y:S01]  /*6210*/  LDC.64 R14, c[0x0][0x620] ;  /* 0x00018800ff0e7b82 */ /* 0x000e220000000a00 */
[----:B----4-:R-:W-:-:S04]  /*6220*/  ISETP.NE.U32.AND P0, PT, R10, RZ, PT ;  /* 0x000000ff0a00720c */ /* 0x010fc80003f05070 */
[----:B------:R-:W-:Y:S02]  /*6230*/  ISETP.NE.AND.EX P0, PT, R11, RZ, PT, P0 ;  /* 0x000000ff0b00720c */ /* 0x000fe40003f05300 */
[----:B---3--:R-:W-:-:S05]  /*6240*/  I2FP.F32.U32 R3, R12 ;  /* 0x0000000c00037245 */ /* 0x008fca0000201000 */
[----:B------:R-:W-:-:S04]  /*6250*/  FMUL R3, R3, UR4 ;  /* 0x0000000403037c20 */ /* 0x000fc80008400000 */
[----:B------:R3:W4:Y:S02]  /*6260*/  F2I.U32.TRUNC.NTZ R20, R3 ;  /* 0x0000000300147305 */ /* 0x000724000020f000 */
[----:B-12---:R-:W-:Y:S05]  /*6270*/  @!P0 BRA `(.L_x_163) ;  /* 0x0000000000288947 */ /* 0x006fea0003800000 */
[----:B---3--:R-:W1:Y:S02]  /*6280*/  LDC R3, c[0x0][0x634] ;  /* 0x00018d00ff037b82 */ /* 0x008e640000000800 */
[----:B-1----:R-:W-:-:S05]  /*6290*/  IADD3 R3, P0, R16, R3, RZ ;  /* 0x0000000310037210 */ /* 0x002fca0007f1e0ff */
[----:B------:R-:W-:-:S04]  /*62a0*/  IMAD.X R13, RZ, RZ, R17, P0 ;  /* 0x000000ffff0d7224 */ /* 0x000fc800000e0611 */
[----:B0-----:R-:W-:-:S04]  /*62b0*/  IMAD.WIDE.U32 R4, R13, R10, RZ ;  /* 0x0000000a0d047225 */ /* 0x001fc800078e00ff */
[----:B------:R-:W-:-:S04]  /*62c0*/  IMAD.WIDE.U32 R6, P0, R3, R11, R4 ;  /* 0x0000000b03067225 */ /* 0x000fc80007800004 */
[----:B------:R-:W-:-:S04]  /*62d0*/  IMAD.WIDE.U32 R4, R3, R10, RZ ;  /* 0x0000000a03047225 */ /* 0x000fc800078e00ff */
[----:B------:R-:W-:Y:S01]  /*62e0*/  IMAD.X R9, RZ, RZ, RZ, P0 ;  /* 0x000000ffff097224 */ /* 0x000fe200000e06ff */
[----:B------:R-:W-:Y:S01]  /*62f0*/  IADD3 RZ, P0, R5, R6, RZ ;  /* 0x0000000605ff7210 */ /* 0x000fe20007f1e0ff */
[----:B------:R-:W-:-:S04]  /*6300*/  IMAD.MOV.U32 R8, RZ, RZ, R7 ;  /* 0x000000ffff087224 */ /* 0x000fc800078e0007 */
[----:B------:R-:W-:-:S08]  /*6310*/  IMAD.WIDE.U32.X R8, R13, R11, R8, P0 ;  /* 0x0000000b0d087225 */ /* 0x000fd000000e0408 */
.L_x_163:
[----:B------:R-:W1:Y:S01]  /*6320*/  LDC.64 R28, c[0x0][0x640] ;  /* 0x00019000ff1c7b82 */ /* 0x000e620000000a00 */
[-CC-:B0-----:R-:W-:Y:S01]  /*6330*/  SHF.R.U64 R91, R8, R0.reuse, R9.reuse ;  /* 0x00000000085b7219 */ /* 0x181fe20000001209 */
[----:B----4-:R-:W-:Y:S01]  /*6340*/  IMAD.MOV R20, RZ, RZ, -R20 ;  /* 0x000000ffff147224 */ /* 0x010fe200078e0a14 */
[----:B------:R-:W-:Y:S01]  /*6350*/  SHF.R.U32.HI R0, RZ, R0, R9 ;  /* 0x00000000ff007219 */ /* 0x000fe20000011609 */
[----:B------:R-:W-:Y:S01]  /*6360*/  ULDC UR4, c[0x0][0x154] ;  /* 0x0000550000047ab9 */ /* 0x000fe20000000800 */
[----:B---3--:R-:W-:Y:S01]  /*6370*/  IADD3 R3, P0, RZ, -R91, RZ ;  /* 0x8000005bff037210 */ /* 0x008fe20007f1e0ff */
[----:B------:R-:W-:Y:S02]  /*6380*/  IMAD R21, R21, R20, R12 ;  /* 0x0000001415157224 */ /* 0x000fe400078e020c */
[----:B------:R-:W0:Y:S01]  /*6390*/  LDC R6, c[0x0][0x618] ;  /* 0x00018600ff067b82 */ /* 0x000e220000000800 */
[----:B------:R-:W-:Y:S02]  /*63a0*/  IMAD.MOV.U32 R7, RZ, RZ, 0x1 ;  /* 0x00000001ff077424 */ /* 0x000fe400078e00ff */
[----:B------:R-:W-:-:S04]  /*63b0*/  IMAD.X R5, RZ, RZ, ~R0, P0 ;  /* 0x000000ffff057224 */ /* 0x000fc800000e0e00 */
[-C--:B------:R-:W-:Y:S01]  /*63c0*/  IMAD R0, R5, R14.reuse, RZ ;  /* 0x0000000e05007224 */ /* 0x080fe200078e02ff */
[----:B------:R-:W2:Y:S01]  /*63d0*/  LDC R8, c[0x0][0x608] ;  /* 0x00018200ff087b82 */ /* 0x000ea20000000800 */
[----:B------:R-:W-:-:S04]  /*63e0*/  IMAD.WIDE.U32 R4, R3, R14, R16 ;  /* 0x0000000e03047225 */ /* 0x000fc800078e0010 */
[----:B------:R-:W-:Y:S01]  /*63f0*/  IMAD R3, R3, R15, R0 ;  /* 0x0000000f03037224 */ /* 0x000fe200078e0200 */
[----:B------:R-:W-:Y:S02]  /*6400*/  I2FP.F32.U32 R0, R24 ;  /* 0x0000001800007245 */ /* 0x000fe40000201000 */
[----:B------:R-:W3:Y:S01]  /*6410*/  LDC R26, c[0x0][0x658] ;  /* 0x00019600ff1a7b82 */ /* 0x000ee20000000800 */
[----:B------:R-:W-:Y:S01]  /*6420*/  IMAD.IADD R3, R5, 0x1, R3 ;  /* 0x0000000105037824 */ /* 0x000fe200078e0203 */
[----:B-1----:R-:W-:Y:S01]  /*6430*/  ISETP.NE.U32.AND P0, PT, R28, RZ, PT ;  /* 0x000000ff1c00720c */ /* 0x002fe20003f05070 */
[----:B------:R-:W-:Y:S01]  /*6440*/  FMUL R0, R0, UR4 ;  /* 0x0000000400007c20 */ /* 0x000fe20008400000 */
[----:B------:R-:W-:Y:S02]  /*6450*/  IMAD.MOV.U32 R5, RZ, RZ, -0x1 ;  /* 0xffffffffff057424 */ /* 0x000fe400078e00ff */
[----:B------:R-:W-:Y:S01]  /*6460*/  ISETP.NE.AND.EX P0, PT, R29, RZ, PT, P0 ;  /* 0x000000ff1d00720c */ /* 0x000fe20003f05300 */
[----:B------:R1:W4:Y:S01]  /*6470*/  F2I.U32.TRUNC.NTZ R13, R0 ;  /* 0x00000000000d7305 */ /* 0x000322000020f000 */
[----:B------:R-:W1:Y:S01]  /*6480*/  LDC R15, c[0x0][0x148] ;  /* 0x00005200ff0f7b82 */ /* 0x000e620000000800 */
[----:B0-----:R-:W-:-:S02]  /*6490*/  SHF.R.U64 R12, R4, R6, R3 ;  /* 0x00000006040c7219 */ /* 0x001fc40000001203 */
[----:B------:R-:W-:-:S05]  /*64a0*/  SHF.R.U32.HI R3, RZ, R6, R3 ;  /* 0x00000006ff037219 */ /* 0x000fca0000011603 */
[----:B------:R-:W0:Y:S01]  /*64b0*/  LDC R20, c[0x0][0x600] ;  /* 0x00018000ff147b82 */ /* 0x000e220000000800 */
[-CC-:B--2---:R-:W-:Y:S02]  /*64c0*/  SHF.R.U64 R10, R12, R8.reuse, R3.reuse ;  /* 0x000000080c0a7219 */ /* 0x184fe40000001203 */
[----:B------:R-:W-:-:S05]  /*64d0*/  SHF.R.U32.HI R3, RZ, R8, R3 ;  /* 0x00000008ff037219 */ /* 0x000fca0000011603 */
[----:B------:R-:W2:Y:S01]  /*64e0*/  LDC R27, c[0x0][0x648] ;  /* 0x00019200ff1b7b82 */ /* 0x000ea20000000800 */
[-C--:B---3--:R-:W-:Y:S02]  /*64f0*/  SHF.L.U32 R4, R5, R26.reuse, RZ ;  /* 0x0000001a05047219 */ /* 0x088fe400000006ff */
[-CC-:B------:R-:W-:Y:S02]  /*6500*/  SHF.R.U64 R14, R10, R26.reuse, R3.reuse ;  /* 0x0000001a0a0e7219 */ /* 0x180fe40000001203 */
[----:B------:R-:W-:Y:S02]  /*6510*/  SHF.R.U32.HI R5, RZ, R26, R3 ;  /* 0x0000001aff057219 */ /* 0x000fe40000011603 */
[----:B------:R-:W-:Y:S01]  /*6520*/  LOP3.LUT R25, RZ, R4, RZ, 0x33, !PT ;  /* 0x00000004ff197212 */ /* 0x000fe200078e33ff */
[----:B------:R-:W3:Y:S01]  /*6530*/  LDC R30, c[0x0][0x638] ;  /* 0x00018e00ff1e7b82 */ /* 0x000ee20000000800 */
[----:B------:R-:W-:Y:S01]  /*6540*/  SHF.L.U32 R26, R7, R26, RZ ;  /* 0x0000001a071a7219 */ /* 0x000fe200000006ff */
[----:B------:R-:W-:-:S06]  /*6550*/  IMAD.MOV.U32 R4, RZ, RZ, R14 ;  /* 0x000000ffff047224 */ /* 0x000fcc00078e000e */
[----:B------:R-:W0:Y:S01]  /*6560*/  LDC R31, c[0x0][0x610] ;  /* 0x00018400ff1f7b82 */ /* 0x000e220000000800 */
[----:B----4-:R-:W-:Y:S05]  /*6570*/  @!P0 BRA `(.L_x_164) ;  /* 0x0000000000288947 */ /* 0x010fea0003800000 */
        /* <DEDUP_REMOVED lines=10> */
.L_x_164:
[----:B------:R-:W-:Y:S01]  /*6620*/  ISETP.NE.AND P0, PT, R2, 0x1, PT ;  /* 0x000000010200780c */ /* 0x000fe20003f05270 */
[----:B0-----:R-:W-:Y:S01]  /*6630*/  VIADD R7, R20, 0xffffffff ;  /* 0xffffffff14077836 */ /* 0x001fe20000000000 */
[----:B-12---:R-:W-:Y:S01]  /*6640*/  SHF.R.U64 R0, R4, R27, R5 ;  /* 0x0000001b04007219 */ /* 0x006fe20000001205 */
[----:B------:R-:W-:Y:S01]  /*6650*/  IMAD.MOV R13, RZ, RZ, -R13 ;  /* 0x000000ffff0d7224 */ /* 0x000fe200078e0a0d */
[----:B------:R-:W-:Y:S01]  /*6660*/  LOP3.LUT R5, R10, R25, RZ, 0xc0, !PT ;  /* 0x000000190a057212 */ /* 0x000fe200078ec0ff */
[----:B------:R-:W-:Y:S01]  /*6670*/  IMAD.MOV.U32 R4, RZ, RZ, 0x1 ;  /* 0x00000001ff047424 */ /* 0x000fe200078e00ff */
[----:B------:R-:W-:Y:S01]  /*6680*/  LOP3.LUT R12, R12, R7, RZ, 0xc0, !PT ;  /* 0x000000070c0c7212 */ /* 0x000fe200078ec0ff */
[----:B------:R-:W-:Y:S02]  /*6690*/  IMAD.MOV R3, RZ, RZ, -R0 ;  /* 0x000000ffff037224 */ /* 0x000fe400078e0a00 */
[----:B------:R-:W-:Y:S02]  /*66a0*/  IMAD R0, R26, R0, R5 ;  /* 0x000000001a007224 */ /* 0x000fe400078e0205 */
[----:B---3--:R-:W-:-:S02]  /*66b0*/  IMAD R3, R3, R30, R14 ;  /* 0x0000001e03037224 */ /* 0x008fc400078e020e */
[----:B------:R-:W-:Y:S02]  /*66c0*/  @P0 IMAD R21, R15, R13, R24 ;  /* 0x0000000d0f150224 */ /* 0x000fe400078e0218 */
[----:B------:R-:W-:Y:S01]  /*66d0*/  IMAD R5, R3, R20, R12 ;  /* 0x0000001403057224 */ /* 0x000fe200078e020c */
[----:B------:R-:W-:Y:S01]  /*66e0*/  PRMT R3, R4, 0x7610, R3 ;  /* 0x0000761004037816 */ /* 0x000fe20000000003 */
[----:B------:R-:W-:-:S05]  /*66f0*/  IMAD R0, R0, R31, R21 ;  /* 0x0000001f00007224 */ /* 0x000fca00078e0215 */
[----:B------:R-:W-:Y:S02]  /*6700*/  SEL R93, R5, R0, !P0 ;  /* 0x00000000055d7207 */ /* 0x000fe40004000000 */
[----:B------:R-:W-:-:S07]  /*6710*/  SEL R0, R0, R5, !P0 ;  /* 0x0000000500007207 */ /* 0x000fce0004000000 */
.L_x_162:
[----:B------:R-:W-:Y:S01]  /*6720*/  LOP3.LUT P0, RZ, R3, 0xff, RZ, 0xc0, !PT ;  /* 0x000000ff03ff7812 */ /* 0x000fe2000780c0ff */
[----:B------:R-:W-:-:S12]  /*6730*/  IMAD.MOV.U32 R92, RZ, RZ, R0 ;  /* 0x000000ffff5c7224 */ /* 0x000fd800078e0000 */
[----:B------:R-:W-:Y:S05]  /*6740*/  @P0 BRA `(.L_x_165) ;  /* 0xffffffac000c0947 */ /* 0x000fea000383ffff */
[----:B------:R-:W-:Y:S05]  /*6750*/  EXIT ;  /* 0x000000000000794d */ /* 0x000fea0003800000 */
.L_x_8:
        /* <DEDUP_REMOVED lines=26> */
.L_x_167:
[----:B------:R-:W0:Y:S01]  /*6900*/  LDC.64 R28, c[0x0][0x640] ;  /* 0x00019000ff1c7b82 */ /* 0x000e220000000a00 */
[-CC-:B------:R-:W-:Y:S01]  /*6910*/  SHF.R.U64 R22, R12, R6.reuse, R13.reuse ;  /* 0x000000060c167219 */ /* 0x180fe2000000120d */
[----:B------:R-:W-:Y:S01]  /*6920*/  IMAD.MOV.U32 R30, RZ, RZ, 0x1 ;  /* 0x00000001ff1e7424 */ /* 0x000fe200078e00ff */
[----:B------:R-:W-:Y:S02]  /*6930*/  SHF.R.U32.HI R6, RZ, R6, R13 ;  /* 0x00000006ff067219 */ /* 0x000fe4000001160d */
        /* <DEDUP_REMOVED lines=8> */
[----:B------:R-:W-:Y:S01]  /*69c0*/  IMAD.IADD R9, R9, 0x1, R11 ;  /* 0x0000000109097824 */ /* 0x000fe200078e020b */
[----:B0-----:R-:W-:-:S04]  /*69d0*/  ISETP.NE.U32.AND P0, PT, R28, RZ, PT ;  /* 0x000000ff1c00720c */ /* 0x001fc80003f05070 */
[----:B------:R-:W-:Y:S02]  /*69e0*/  ISETP.NE.AND.EX P0, PT, R29, RZ, PT, P0 ;  /* 0x000000ff1d00720c */ /* 0x000fe40003f05300 */
[----:B------:R-:W0:Y:S01]  /*69f0*/  LDC R20, c[0x0][0x600] ;  /* 0x00018000ff147b82 */ /* 0x000e220000000800 */
[-CC-:B-1----:R-:W-:Y:S01]  /*6a00*/  SHF.R.U64 R14, R8, R10.reuse, R9.reuse ;  /* 0x0000000a080e7219 */ /* 0x182fe20000001209 */
[----:B------:R-:W-:Y:S01]  /*6a10*/  IMAD.MOV.U32 R8, RZ, RZ, -0x1 ;  /* 0xffffffffff087424 */ /* 0x000fe200078e00ff */
[----:B------:R-:W-:-:S05]  /*6a20*/  SHF.R.U32.HI R9, RZ, R10, R9 ;  /* 0x0000000aff097219 */ /* 0x000fca0000011609 */
[----:B------:R-:W1:Y:S01]  /*6a30*/  LDC R24, c[0x0][0x648] ;  /* 0x00019200ff187b82 */ /* 0x000e620000000800 */
[-CC-:B--2---:R-:W-:Y:S02]  /*6a40*/  SHF.R.U64 R23, R14, R12.reuse, R9.reuse ;  /* 0x0000000c0e177219 */ /* 0x184fe40000001209 */
[----:B------:R-:W-:-:S05]  /*6a50*/  SHF.R.U32.HI R6, RZ, R12, R9 ;  /* 0x0000000cff067219 */ /* 0x000fca0000011609 */
[----:B------:R-:W2:Y:S01]  /*6a60*/  LDC R26, c[0x0][0x638] ;  /* 0x00018e00ff1a7b82 */ /* 0x000ea20000000800 */
[-C--:B---3--:R-:W-:Y:S02]  /*6a70*/  SHF.L.U32 R8, R8, R27.reuse, RZ ;  /* 0x0000001b08087219 */ /* 0x088fe400000006ff */
[-CC-:B------:R-:W-:Y:S02]  /*6a80*/  SHF.R.U64 R25, R23, R27.reuse, R6.reuse ;  /* 0x0000001b17197219 */ /* 0x180fe40000001206 */
[----:B------:R-:W-:Y:S02]  /*6a90*/  LOP3.LUT R32, RZ, R8, RZ, 0x33, !PT ;  /* 0x00000008ff207212 */ /* 0x000fe400078e33ff */
[----:B------:R-:W-:Y:S01]  /*6aa0*/  SHF.R.U32.HI R9, RZ, R27, R6 ;  /* 0x0000001bff097219 */ /* 0x000fe20000011606 */
[----:B------:R-:W3:Y:S01]  /*6ab0*/  LDC R31, c[0x0][0x610] ;  /* 0x00018400ff1f7b82 */ /* 0x000ee20000000800 */
[----:B------:R-:W-:Y:S01]  /*6ac0*/  IMAD.MOV.U32 R8, RZ, RZ, R25 ;  /* 0x000000ffff087224 */ /* 0x000fe200078e0019 */
[----:B------:R-:W-:Y:S06]  /*6ad0*/  @!P0 BRA `(.L_x_168) ;  /* 0x0000000000288947 */ /* 0x000fec0003800000 */
        /* <DEDUP_REMOVED lines=10> */
.L_x_168:
[----:B------:R-:W-:Y:S01]  /*6b80*/  ISETP.NE.AND P0, PT, R2, 0x1, PT ;  /* 0x000000010200780c */ /* 0x000fe20003f05270 */
[----:B------:R-:W-:Y:S01]  /*6b90*/  IMAD.MOV.U32 R13, RZ, RZ, R22 ;  /* 0x000000ffff0d7224 */ /* 0x000fe200078e0016 */
[----:B-1----:R-:W-:Y:S01]  /*6ba0*/  SHF.R.U64 R6, R8, R24, R9 ;  /* 0x0000001808067219 */ /* 0x002fe20000001209 */
[----:B0-----:R-:W-:Y:S01]  /*6bb0*/  VIADD R9, R20, 0xffffffff ;  /* 0xffffffff14097836 */ /* 0x001fe20000000000 */
[----:B------:R-:W-:Y:S02]  /*6bc0*/  SHF.L.U32 R30, R30, R27, RZ ;  /* 0x0000001b1e1e7219 */ /* 0x000fe400000006ff */
[----:B------:R-:W-:Y:S01]  /*6bd0*/  LOP3.LUT R5, R23, R32, RZ, 0xc0, !PT ;  /* 0x0000002017057212 */ /* 0x000fe200078ec0ff */
[----:B------:R-:W-:-:S04]  /*6be0*/  IMAD.MOV R8, RZ, RZ, -R6 ;  /* 0x000000ffff087224 */ /* 0x000fc800078e0a06 */
[----:B------:R-:W-:Y:S01]  /*6bf0*/  IMAD R6, R30, R6, R5 ;  /* 0x000000061e067224 */ /* 0x000fe200078e0205 */
[----:B------:R-:W-:Y:S01]  /*6c00*/  LOP3.LUT R5, R14, R9, RZ, 0xc0, !PT ;  /* 0x000000090e057212 */ /* 0x000fe200078ec0ff */
[----:B------:R-:W-:Y:S02]  /*6c10*/  @P0 IMAD R3, R7, R21, R4 ;  /* 0x0000001507030224 */ /* 0x000fe400078e0204 */
[----:B--2---:R-:W-:Y:S02]  /*6c20*/  IMAD R4, R8, R26, R25 ;  /* 0x0000001a08047224 */ /* 0x004fe400078e0219 */
[----:B---3--:R-:W-:Y:S02]  /*6c30*/  IMAD R3, R6, R31, R3 ;  /* 0x0000001f06037224 */ /* 0x008fe400078e0203 */
[----:B------:R-:W-:Y:S02]  /*6c40*/  IMAD R4, R4, R20, R5 ;  /* 0x0000001404047224 */ /* 0x000fe400078e0205 */
[----:B------:R-:W-:-:S03]  /*6c50*/  IMAD.MOV.U32 R6, RZ, RZ, 0x1 ;  /* 0x00000001ff067424 */ /* 0x000fc600078e00ff */
[----:B------:R-:W-:Y:S02]  /*6c60*/  SEL R20, R4, R3, !P0 ;  /* 0x0000000304147207 */ /* 0x000fe40004000000 */
[----:B------:R-:W-:-:S07]  /*6c70*/  SEL R11, R3, R4, !P0 ;  /* 0x00000004030b7207 */ /* 0x000fce0004000000 */
.L_x_166:
[----:B------:R-:W-:-:S08]  /*6c80*/  NOP ;  /* 0x0000000000007918 */ /* 0x000fd00000000000 */
[----:B------:R-:W0:-:S00]  /*6c90*/  USETMAXREG.DEALLOC.CTAPOOL 0x28 ;  /* 0x00000028000079c8 */ /* 0x000e0000080e0500 */
[----:B0-----:R-:W-:-:S13]  /*6ca0*/  ISETP.NE.AND P0, PT, R0, RZ, PT ;  /* 0x000000ff0000720c */ /* 0x001fda0003f05270 */
[----:B------:R-:W-:Y:S05]  /*6cb0*/  @P0 EXIT ;  /* 0x000000000000094d */ /* 0x000fea0003800000 */
[----:B------:R-:W-:Y:S01]  /*6cc0*/  LOP3.LUT P0, RZ, R6, 0xff, RZ, 0xc0, !PT ;  /* 0x000000ff06ff7812 */ /* 0x000fe2000780c0ff */
[----:B------:R-:W-:Y:S02]  /*6cd0*/  IMAD.MOV.U32 R0, RZ, RZ, 0x1 ;  /* 0x00000001ff007424 */ /* 0x000fe400078e00ff */
[----:B------:R-:W-:-:S10]  /*6ce0*/  IMAD.MOV.U32 R12, RZ, RZ, RZ ;  /* 0x000000ffff0c7224 */ /* 0x000fd400078e00ff */
[----:B------:R-:W-:Y:S05]  /*6cf0*/  @!P0 BRA `(.L_x_169) ;  /* 0x0000000c00948947 */ /* 0x000fea0003800000 */
[----:B------:R-:W0:Y:S01]  /*6d00*/  LDC R0, c[0x0][0x28c] ;  /* 0x0000a300ff007b82 */ /* 0x000e220000000800 */
[----:B------:R-:W-:Y:S01]  /*6d10*/  UMOV UR17, 0x1 ;  /* 0x0000000100117882 */ /* 0x000fe20000000000 */
[----:B------:R-:W-:Y:S01]  /*6d20*/  ULDC UR9, c[0x0][0xc] ;  /* 0x0000030000097ab9 */ /* 0x000fe20000000800 */
[----:B------:R-:W-:Y:S01]  /*6d30*/  ULDC UR15, c[0x0][0x10] ;  /* 0x00000400000f7ab9 */ /* 0x000fe20000000800 */
[----:B------:R-:W-:Y:S01]  /*6d40*/  ULDC UR5, c[0x0][0x658] ;  /* 0x0001960000057ab9 */ /* 0x000fe20000000800 */
[----:B------:R-:W-:Y:S01]  /*6d50*/  UMOV UR7, 0xffffffff ;  /* 0xffffffff00077882 */ /* 0x000fe20000000000 */
[----:B------:R-:W-:Y:S01]  /*6d60*/  BSSY B0, `(.L_x_169) ;  /* 0x00000de000007945 */ /* 0x000fe20003800000 */
[----:B------:R-:W-:Y:S01]  /*6d70*/  USHF.L.U32 UR7, UR7, UR5, URZ ;  /* 0x0000000507077299 */ /* 0x000fe2000800063f */
[----:B------:R-:W1:Y:S01]  /*6d80*/  S2UR UR8, SR_CgaCtaId ;  /* 0x00000000000879c3 */ /* 0x000e620000008800 */
[----:B------:R-:W-:Y:S01]  /*6d90*/  IMAD.MOV.U32 R10, RZ, RZ, 0x1 ;  /* 0x00000001ff0a7424 */ /* 0x000fe200078e00ff */
[----:B------:R-:W-:Y:S01]  /*6da0*/  LOP3.LUT R9, R19, 0x2, RZ, 0xfc, !PT ;  /* 0x0000000213097812 */ /* 0x000fe200078efcff */
[----:B------:R-:W-:Y:S01]  /*6db0*/  IMAD.MOV.U32 R12, RZ, RZ, RZ ;  /* 0x000000ffff0c7224 */ /* 0x000fe200078e00ff */
[----:B------:R-:W-:Y:S01]  /*6dc0*/  ULDC UR4, c[0x0][0x600] ;  /* 0x0001800000047ab9 */ /* 0x000fe20000000800 */
[----:B------:R-:W-:Y:S01]  /*6dd0*/  UMOV UR16, 0x1111 ;  /* 0x0000111100107882 */ /* 0x000fe20000000000 */
[----:B------:R-:W-:-:S02]  /*6de0*/  UIADD3 UR4, UR4, -0x1, URZ ;  /* 0xffffffff04047890 */ /* 0x000fc4000fffe03f */
[----:B------:R-:W-:Y:S02]  /*6df0*/  USHF.L.U32 UR5, UR17, UR5, URZ ;  /* 0x0000000511057299 */ /* 0x000fe4000800063f */
[----:B------:R-:W-:Y:S01]  /*6e00*/  ULOP3.LUT UR7, URZ, UR7, URZ, 0x33, !UPT ;  /* 0x000000073f077292 */ /* 0x000fe2000f8e333f */
[----:B------:R-:W-:Y:S01]  /*6e10*/  ULDC.64 UR30, c[0x0][0x198] ;  /* 0x00006600001e7ab9 */ /* 0x000fe20000000a00 */
[----:B0-----:R-:W-:-:S05]  /*6e20*/  VIADD R0, R0, 0x1f ;  /* 0x0000001f00007836 */ /* 0x001fca0000000000 */
[----:B------:R-:W-:Y:S01]  /*6e30*/  SHF.R.S32.HI R3, RZ, 0x1f, R0 ;  /* 0x0000001fff037819 */ /* 0x000fe20000011400 */
[----:B-1----:R-:W-:-:S03]  /*6e40*/  USHF.R.U32.HI UR28, URZ, 0x2, UR8 ;  /* 0x000000023f1c7899 */ /* 0x002fc60008011608 */
[----:B------:R-:W-:Y:S01]  /*6e50*/  LEA.HI R3, R3, R0, RZ, 0x5 ;  /* 0x0000000003037211 */ /* 0x000fe200078f28ff */
[----:B------:R-:W-:Y:S01]  /*6e60*/  ULOP3.LUT UR10, UR8, 0x3, URZ, 0xc0, !UPT ;  /* 0x00000003080a7892 */ /* 0x000fe2000f8ec03f */
[----:B------:R-:W-:Y:S01]  /*6e70*/  IMAD.MOV.U32 R0, RZ, RZ, 0x1 ;  /* 0x00000001ff007424 */ /* 0x000fe200078e00ff */
[----:B------:R-:W-:Y:S01]  /*6e80*/  USHF.L.U32 UR6, UR8, 0x5, URZ ;  /* 0x0000000508067899 */ /* 0x000fe2000800063f */
[----:B------:R-:W-:Y:S01]  /*6e90*/  SHF.R.S32.HI R3, RZ, 0x5, R3 ;  /* 0x00000005ff037819 */ /* 0x000fe20000011403 */
[----:B------:R-:W-:Y:S02]  /*6ea0*/  USHF.L.U32 UR27, UR8, 0xa, URZ ;  /* 0x0000000a081b7899 */ /* 0x000fe4000800063f */
[----:B------:R-:W-:Y:S02]  /*6eb0*/  ULOP3.LUT UR8, UR8, 0xfffffffc, URZ, 0xc0, !UPT ;  /* 0xfffffffc08087892 */ /* 0x000fe4000f8ec03f */
[----:B------:R-:W-:Y:S01]  /*6ec0*/  UISETP.GT.U32.AND UP0, UPT, UR10, 0xffff, UPT ;  /* 0x0000ffff0a00788c */ /* 0x000fe2000bf04070 */
[----:B------:R-:W-:Y:S01]  /*6ed0*/  VIADD R8, R3, 0x1 ;  /* 0x0000000103087836 */ /* 0x000fe20000000000 */
[----:B------:R-:W-:-:S02]  /*6ee0*/  ULOP3.LUT UR12, UR8, 0x1, URZ, 0xfc, !UPT ;  /* 0x00000001080c7892 */ /* 0x000fc4000f8efc3f */
[----:B------:R-:W-:Y:S02]  /*6ef0*/  ULOP3.LUT UR13, UR8, 0x2, URZ, 0xfc, !UPT ;  /* 0x00000002080d7892 */ /* 0x000fe4000f8efc3f */
[----:B------:R-:W-:Y:S02]  /*6f00*/  USHF.L.U32 UR11, UR17, UR8, URZ ;  /* 0x00000008110b7299 */ /* 0x000fe4000800063f */
[----:B------:R-:W-:Y:S02]  /*6f10*/  ULOP3.LUT UR14, UR8, 0x3, URZ, 0xfc, !UPT ;  /* 0x00000003080e7892 */ /* 0x000fe4000f8efc3f */
[----:B------:R-:W-:Y:S02]  /*6f20*/  UIMAD.WIDE.U32 UR8, UR9, UR15, URZ ;  /* 0x0000000f090872a5 */ /* 0x000fe4000f8e003f */
[----:B------:R-:W-:Y:S02]  /*6f30*/  USHF.L.U32 UR12, UR17, UR12, URZ ;  /* 0x0000000c110c7299 */ /* 0x000fe4000800063f */
[----:B------:R-:W-:-:S02]  /*6f40*/  USHF.L.U32 UR13, UR17, UR13, URZ ;  /* 0x0000000d110d7299 */ /* 0x000fc4000800063f */
[----:B------:R-:W-:Y:S01]  /*6f50*/  USEL UR10, UR10, 0xffff, !UP0 ;  /* 0x0000ffff0a0a7887 */ /* 0x000fe2000c000000 */
[----:B------:R-:W-:Y:S01]  /*6f60*/  ULDC UR15, c[0x0][0x14] ;  /* 0x00000500000f7ab9 */ /* 0x000fe20000000800 */
[----:B------:R-:W-:Y:S02]  /*6f70*/  USHF.L.U32 UR14, UR17, UR14, URZ ;  /* 0x0000000e110e7299 */ /* 0x000fe4000800063f */
[----:B------:R-:W-:Y:S02]  /*6f80*/  UIMAD.WIDE.U32 UR22, UR8, UR15, URZ ;  /* 0x0000000f081672a5 */ /* 0x000fe4000f8e003f */
[----:B------:R-:W-:Y:S02]  /*6f90*/  UIMAD UR8, UR9, UR15, URZ ;  /* 0x0000000f090872a4 */ /* 0x000fe4000f8e023f */
[----:B------:R-:W-:Y:S02]  /*6fa0*/  ULOP3.LUT UR11, UR13, UR11, UR12, 0xfe, !UPT ;  /* 0x0000000b0d0b7292 */ /* 0x000fe4000f8efe0c */
[----:B------:R-:W-:-:S02]  /*6fb0*/  ULOP3.LUT UR10, UR10, 0xffff, URZ, 0xc0, !UPT ;  /* 0x0000ffff0a0a7892 */ /* 0x000fc4000f8ec03f */
[----:B------:R-:W-:Y:S02]  /*6fc0*/  ULOP3.LUT UR6, UR6, 0x60, URZ, 0xc0, !UPT ;  /* 0x0000006006067892 */ /* 0x000fe4000f8ec03f */
[----:B------:R-:W-:Y:S02]  /*6fd0*/  UIADD3 UR13, UR23, UR8, URZ ;  /* 0x00000008170d7290 */ /* 0x000fe4000fffe03f */
[----:B------:R-:W-:Y:S02]  /*6fe0*/  ULOP3.LUT UR14, UR11, UR14, URZ, 0xfc, !UPT ;  /* 0x0000000e0b0e7292 */ /* 0x000fe4000f8efc3f */
[----:B------:R-:W-:-:S12]  /*6ff0*/  USHF.L.U32 UR15, UR16, UR10, URZ ;  /* 0x0000000a100f7299 */ /* 0x000fd8000800063f */
.L_x_180:
[----:B------:R-:W-:-:S03]  /*7000*/  UMOV UR8, 0xffffffff ;  /* 0xffffffff00087882 */ /* 0x000fc60000000000 */
[----:B------:R-:W-:Y:S05]  /*7010*/  BRA.DIV UR8, `(.L_x_170) ;  /* 0x00000016081c7947 */ /* 0x000fea000b800000 */
[----:B------:R-:W-:-:S13]  /*7020*/  ELECT P6, URZ, PT ;  /* 0x00000000003f782f */ /* 0x000fda00038c0000 */
.L_x_201:
[----:B------:R-:W0:Y:S01]  /*7030*/  LDC R4, c[0x0][0x28c] ;  /* 0x0000a300ff047b82 */ /* 0x000e220000000800 */
[----:B------:R-:W-:Y:S01]  /*7040*/  BSSY B1, `(.L_x_171) ;  /* 0x000003d000017945 */ /* 0x000fe20003800000 */
[----:B0-----:R-:W-:-:S13]  /*7050*/  ISETP.LT.OR P6, PT, R4, 0x1, !P6 ;  /* 0x000000010400780c */ /* 0x001fda00077c1670 */
[----:B------:R-:W-:Y:S05]  /*7060*/  @P6 BRA `(.L_x_172) ;  /* 0x0000000000e86947 */ /* 0x000fea0003800000 */
[----:B------:R-:W-:Y:S01]  /*7070*/  LEA R11, R11, UR28, 0x2 ;  /* 0x0000001c0b0b7c11 */ /* 0x000fe2000f8e10ff */
[----:B------:R-:W-:Y:S01]  /*7080*/  IMAD.MOV.U32 R22, RZ, RZ, RZ ;  /* 0x000000ffff167224 */ /* 0x000fe200078e00ff */
[----:B------:R-:W-:Y:S01]  /*7090*/  LEA R20, R20, UR6, 0x7 ;  /* 0x0000000614147c11 */ /* 0x000fe2000f8e38ff */
[----:B------:R-:W-:Y:S02]  /*70a0*/  IMAD.MOV.U32 R4, RZ, RZ, R8 ;  /* 0x000000ffff047224 */ /* 0x000fe400078e0008 */
[----:B------:R-:W-:Y:S02]  /*70b0*/  IMAD.MOV.U32 R5, RZ, RZ, R0 ;  /* 0x000000ffff057224 */ /* 0x000fe400078e0000 */
[----:B------:R-:W-:Y:S02]  /*70c0*/  IMAD.MOV.U32 R6, RZ, RZ, R12 ;  /* 0x000000ffff067224 */ /* 0x000fe400078e000c */
[----:B------:R-:W-:-:S07]  /*70d0*/  IMAD.SHL.U32 R15, R11, 0x20, RZ ;  /* 0x000000200b0f7824 */ /* 0x000fce00078e00ff */
.L_x_175:
[----:B------:R-:W0:Y:S01]  /*70e0*/  S2R R14, SR_CgaCtaId ;  /* 0x00000000000e7919 */ /* 0x000e220000008800 */
[----:B------:R-:W-:Y:S02]  /*70f0*/  MOV R7, 0x400 ;  /* 0x0000040000077802 */ /* 0x000fe40000000f00 */
[----:B------:R-:W-:-:S13]  /*7100*/  LOP3.LUT P1, RZ, R18, 0x7f, RZ, 0xc0, !PT ;  /* 0x0000007f12ff7812 */ /* 0x000fda000782c0ff */
[----:B------:R-:W1:Y:S01]  /*7110*/  @!P1 LDC R11, c[0x0][0x500] ;  /* 0x00014000ff0b9b82 */ /* 0x000e620000000800 */
[----:B0-----:R-:W-:Y:S02]  /*7120*/  LEA R21, R14, R7, 0x18 ;  /* 0x000000070e157211 */ /* 0x001fe400078ec0ff */
[----:B------:R-:W-:-:S03]  /*7130*/  SHF.L.U32 R7, R5, 0x1f, RZ ;  /* 0x0000001f05077819 */ /* 0x000fc600000006ff */
[----:B------:R-:W-:-:S04]  /*7140*/  IMAD R14, R6, 0x8, R21 ;  /* 0x00000008060e7824 */ /* 0x000fc800078e0215 */
[----:B------:R-:W0:Y:S02]  /*7150*/  SYNCS.PHASECHK.TRANS64.TRYWAIT P0, [R14+URZ+0x70], R7 ;  /* 0x000070070e0075a7 */ /* 0x000e24000800017f */
[----:B01----:R-:W-:Y:S05]  /*7160*/  @!P0 BRA `(.L_x_173) ;  /* 0x0000001000e88947 */ /* 0x003fea0003800000 */
.L_x_202:
[----:B0-----:R-:W-:Y:S01]  /*7170*/  PRMT R7, R9, 0x9910, RZ ;  /* 0x0000991009077816 */ /* 0x001fe200000000ff */
[----:B------:R0:W-:Y:S03]  /*7180*/  @!P1 SYNCS.ARRIVE.TRANS64 RZ, [R14+URZ], R11 ;  /* 0x0000000b0eff99a7 */ /* 0x0001e6000800003f */
[----:B------:R-:W-:-:S13]  /*7190*/  ISETP.NE.AND P0, PT, R7, 0x2, PT ;  /* 0x000000020700780c */ /* 0x000fda0003f05270 */
[----:B0-----:R-:W-:Y:S05]  /*71a0*/  @P0 BRA `(.L_x_174) ;  /* 0x0000000000040947 */ /* 0x001fea0003800000 */
[----:B------:R-:W-:Y:S01]  /*71b0*/  BPT.TRAP 0x1 ;  /* 0x000000040000795c */ /* 0x000fe20000300000 */
.L_x_174:
[----:B------:R-:W-:Y:S01]  /*71c0*/  R2UR UR8, R6 ;  /* 0x00000000060872ca */ /* 0x000fe200000e0000 */
[----:B------:R-:W-:Y:S01]  /*71d0*/  VIADD R4, R4, 0xffffffff ;  /* 0xffffffff04047836 */ /* 0x000fe20000000000 */
[----:B------:R-:W-:Y:S01]  /*71e0*/  R2UR UR17, R21 ;  /* 0x00000000151172ca */ /* 0x000fe200000e0000 */
[----:B------:R-:W-:Y:S01]  /*71f0*/  UIADD3 UR16, UP0, UR30, 0xf0, URZ ;  /* 0x000000f01e107890 */ /* 0x000fe2000ff1e03f */
[----:B------:R-:W-:Y:S01]  /*7200*/  R2UR UR25, R15 ;  /* 0x000000000f1972ca */ /* 0x000fe200000e0000 */
[----:B------:R-:W-:Y:S01]  /*7210*/  UIADD3 UR32, UP1, UR30, 0x1f0, URZ ;  /* 0x000001f01e207890 */ /* 0x000fe2000ff3e03f */
[----:B------:R-:W-:Y:S01]  /*7220*/  R2UR UR9, R14 ;  /* 0x000000000e0972ca */ /* 0x000fe200000e0000 */
[----:B------:R-:W-:Y:S01]  /*7230*/  UPRMT UR20, URZ, 0x5410, UR15 ;  /* 0x000054103f147896 */ /* 0x000fe2000800000f */
[----:B------:R-:W-:Y:S01]  /*7240*/  R2UR UR10, R22 ;  /* 0x00000000160a72ca */ /* 0x000fe200000e0000 */
[----:B------:R-:W-:Y:S01]  /*7250*/  VIADD R6, R6, 0x1 ;  /* 0x0000000106067836 */ /* 0x000fe20000000000 */
[----:B------:R-:W-:Y:S01]  /*7260*/  R2UR UR12, R13 ;  /* 0x000000000d0c72ca */ /* 0x000fe200000e0000 */
[----:B------:R-:W-:Y:S01]  /*7270*/  UPRMT UR29, URZ, 0x5410, UR14 ;  /* 0x000054103f1d7896 */ /* 0x000fe2000800000e */
[----:B------:R-:W-:Y:S01]  /*7280*/  R2UR UR26, R20 ;  /* 0x00000000141a72ca */ /* 0x000fe200000e0000 */
[----:B------:R-:W-:Y:S01]  /*7290*/  USHF.L.U32 UR8, UR8, 0xc, URZ ;  /* 0x0000000c08087899 */ /* 0x000fe2000800063f */
[----:B------:R-:W-:Y:S01]  /*72a0*/  ISETP.GT.AND P1, PT, R4, 0x1, PT ;  /* 0x000000010400780c */ /* 0x000fe20003f24270 */
[----:B------:R-:W-:Y:S01]  /*72b0*/  UIADD3.X UR33, URZ, UR31, URZ, UP1, !UPT ;  /* 0x0000001f3f217290 */ /* 0x000fe20008ffe43f */
[----:B------:R-:W-:Y:S01]  /*72c0*/  ISETP.NE.AND P0, PT, R6, 0xe, PT ;  /* 0x0000000e0600780c */ /* 0x000fe20003f05270 */
[----:B------:R-:W-:Y:S01]  /*72d0*/  ULEA UR11, UR28, UR8, 0xa ;  /* 0x000000081c0b7291 */ /* 0x000fe2000f8e503f */
[----:B------:R-:W-:Y:S01]  /*72e0*/  VIADD R22, R22, 0x20 ;  /* 0x0000002016167836 */ /* 0x000fe20000000000 */
[----:B------:R-:W-:Y:S01]  /*72f0*/  ULOP3.LUT UR8, UR8, 0xc00, UR27, 0xf8, !UPT ;  /* 0x00000c0008087892 */ /* 0x000fe2000f8ef81b */
[----:B------:R-:W-:Y:S01]  /*7300*/  SEL R14, RZ, 0x1, P0 ;  /* 0x00000001ff0e7807 */ /* 0x000fe20000000000 */
[----:B------:R-:W-:Y:S01]  /*7310*/  ULEA UR11, UR11, UR17, 0x1 ;  /* 0x000000110b0b7291 */ /* 0x000fe2000f8e083f */
[----:B------:R-:W-:Y:S01]  /*7320*/  SEL R6, R6, RZ, P0 ;  /* 0x000000ff06067207 */ /* 0x000fe20000000000 */
[----:B------:R-:W-:Y:S01]  /*7330*/  ULEA UR8, UR8, UR17, 0x1 ;  /* 0x0000001108087291 */ /* 0x000fe2000f8e083f */
[----:B------:R-:W-:Y:S01]  /*7340*/  LOP3.LUT R5, R5, R14, RZ, 0x3c, !PT ;  /* 0x0000000e05057212 */ /* 0x000fe200078e3cff */
[----:B------:R-:W-:-:S02]  /*7350*/  UIADD3 UR21, UR11, 0x200, URZ ;  /* 0x000002000b157890 */ /* 0x000fc4000fffe03f */
[----:B------:R-:W-:Y:S02]  /*7360*/  UIADD3.X UR17, URZ, UR31, URZ, UP0, !UPT ;  /* 0x0000001f3f117290 */ /* 0x000fe400087fe43f */
[----:B------:R-:W-:Y:S01]  /*7370*/  UIADD3 UR24, UR8, 0x1c200, URZ ;  /* 0x0001c20008187890 */ /* 0x000fe2000fffe03f */
[----:B------:R-:W-:Y:S01]  /*7380*/  UMOV UR18, 0x0 ;  /* 0x0000000000127882 */ /* 0x000fe20000000000 */
[----:B------:R-:W-:Y:S01]  /*7390*/  UMOV UR19, 0x10000000 ;  /* 0x1000000000137882 */ /* 0x000fe20000000000 */
[----:B------:R-:W-:Y:S01]  /*73a0*/  UMOV UR11, UR25 ;  /* 0x00000019000b7c82 */ /* 0x000fe20008000000 */
[----:B------:R-:W-:-:S03]  /*73b0*/  UMOV UR8, UR21 ;  /* 0x0000001500087c82 */ /* 0x000fc60008000000 */
[----:B------:R0:W-:Y:S02]  /*73c0*/  UTMALDG.3D.MULTICAST [UR8], [UR16], UR20, desc[UR18] ;  /* 0x00001208100073b4 */ /* 0x0001e40008011814 */
[----:B0-----:R-:W-:Y:S01]  /*73d0*/  UMOV UR8, UR24 ;  /* 0x0000001800087c82 */ /* 0x001fe20008000000 */
[----:B------:R-:W-:Y:S02]  /*73e0*/  UMOV UR11, UR26 ;  /* 0x0000001a000b7c82 */ /* 0x000fe40008000000 */
[----:B------:R0:W-:Y:S02]  /*73f0*/  UTMALDG.3D.MULTICAST [UR8], [UR32], UR29, desc[UR18] ;  /* 0x00001208200073b4 */ /* 0x0001e4000801181d */
[----:B0-----:R-:W-:Y:S05]  /*7400*/  @P1 BRA `(.L_x_175) ;  /* 0xfffffffc00341947 */ /* 0x001fea000383ffff */
.L_x_172:
[----:B------:R-:W-:Y:S05]  /*7410*/  BSYNC B1 ;  /* 0x0000000000017941 */ /* 0x000fea0003800000 */
.L_x_171:
[----:B------:R-:W-:Y:S01]  /*7420*/  LOP3.LUT P1, RZ, R10, 0xff, RZ, 0xc0, !PT ;  /* 0x000000ff0aff7812 */ /* 0x000fe2000782c0ff */
[C---:B------:R-:W-:Y:S01]  /*7430*/  IMAD.IADD R12, R3.reuse, 0x1, R12 ;  /* 0x00000001030c7824 */ /* 0x040fe200078e020c */
[----:B------:R-:W-:Y:S01]  /*7440*/  ULDC.64 UR8, c[0x0][0x650] ;  /* 0x0001940000087ab9 */ /* 0x000fe20000000a00 */
[----:B------:R-:W-:Y:S01]  /*7450*/  ISETP.GE.U32.AND P2, PT, R3, 0xe, PT ;  /* 0x0000000e0300780c */ /* 0x000fe20003f46070 */
[----:B------:R-:W-:Y:S01]  /*7460*/  BSSY B1, `(.L_x_176) ;  /* 0x000006b000017945 */ /* 0x000fe20003800000 */
[----:B------:R-:W-:Y:S01]  /*7470*/  IMAD.MOV.U32 R11, RZ, RZ, -0x1 ;  /* 0xffffffffff0b7424 */ /* 0x000fe200078e00ff */
[----:B------:R-:W-:Y:S01]  /*7480*/  SHF.R.U32.HI R4, RZ, 0x1, R12 ;  /* 0x00000001ff047819 */ /* 0x000fe2000001160c */
[----:B------:R-:W-:Y:S01]  /*7490*/  IMAD.MOV.U32 R20, RZ, RZ, -0x1 ;  /* 0xffffffffff147424 */ /* 0x000fe200078e00ff */
[----:B------:R-:W-:Y:S01]  /*74a0*/  ISETP.GT.U32.AND P0, PT, R12, 0xd, PT ;  /* 0x0000000d0c00780c */ /* 0x000fe20003f04070 */
[----:B------:R-:W-:Y:S01]  /*74b0*/  IMAD.MOV.U32 R13, RZ, RZ, -0x1 ;  /* 0xffffffffff0d7424 */ /* 0x000fe200078e00ff */
[----:B------:R-:W-:-:S02]  /*74c0*/  PRMT R10, RZ, 0x7610, R10 ;  /* 0x00007610ff0a7816 */ /* 0x000fc4000000000a */
[----:B------:R-:W-:Y:S01]  /*74d0*/  ISETP.LT.U32.AND P0, PT, R3, 0xe, P0 ;  /* 0x0000000e0300780c */ /* 0x000fe20000701070 */
[----:B------:R-:W0:Y:S01]  /*74e0*/  @P1 S2R R6, SR_CgaCtaId ;  /* 0x0000000000061919 */ /* 0x000e220000008800 */
[----:B------:R-:W-:-:S04]  /*74f0*/  @P1 MOV R5, 0x400 ;  /* 0x0000040000051802 */ /* 0x000fc80000000f00 */
[----:B0-----:R-:W-:Y:S01]  /*7500*/  @P1 LEA R6, R6, R5, 0x18 ;  /* 0x0000000506061211 */ /* 0x001fe200078ec0ff */
[----:B------:R-:W-:-:S03]  /*7510*/  IMAD.WIDE.U32 R4, R4, -0x6db6db6d, RZ ;  /* 0x9249249304047825 */ /* 0x000fc600078e00ff */
[----:B------:R0:W-:Y:S01]  /*7520*/  @P1 SYNCS.ARRIVE.TRANS64.A1T0 RZ, [R6+URZ+0xf8], RZ ;  /* 0x0000f8ff06ff19a7 */ /* 0x0001e2000810003f */
[----:B------:R-:W-:Y:S02]  /*7530*/  IADD3 R16, P1, R16, UR22, RZ ;  /* 0x0000001610107c10 */ /* 0x000fe4000ff3e0ff */
[----:B------:R-:W-:Y:S02]  /*7540*/  SHF.R.U32.HI R7, RZ, 0x2, R5 ;  /* 0x00000002ff077819 */ /* 0x000fe40000011605 */
[----:B------:R-:W-:Y:S02]  /*7550*/  SEL R5, RZ, 0x1, !P0 ;  /* 0x00000001ff057807 */ /* 0x000fe40004000000 */
[----:B------:R-:W-:Y:S01]  /*7560*/  IADD3.X R17, R17, UR13, RZ, P1, !PT ;  /* 0x0000000d11117c10 */ /* 0x000fe20008ffe4ff */
[----:B------:R-:W-:Y:S01]  /*7570*/  IMAD R12, R7, -0xe, R12 ;  /* 0xfffffff2070c7824 */ /* 0x000fe200078e020c */
[----:B------:R-:W-:Y:S02]  /*7580*/  ISETP.GE.U32.AND P0, PT, R16, UR8, PT ;  /* 0x0000000810007c0c */ /* 0x000fe4000bf06070 */
[----:B------:R-:W-:-:S02]  /*7590*/  LOP3.LUT R0, R0, R5, RZ, 0x3c, !PT ;  /* 0x0000000500007212 */ /* 0x000fc400078e3cff */
[----:B------:R-:W-:Y:S02]  /*75a0*/  ISETP.GE.U32.AND.EX P0, PT, R17, UR9, PT, P0 ;  /* 0x0000000911007c0c */ /* 0x000fe4000bf06100 */
[----:B------:R-:W-:Y:S02]  /*75b0*/  @P2 LOP3.LUT R0, R0, 0x1, R7, 0x78, !PT ;  /* 0x0000000100002812 */ /* 0x000fe400078e7807 */
[----:B------:R-:W-:-:S09]  /*75c0*/  PRMT R4, RZ, 0x7610, R4 ;  /* 0x00007610ff047816 */ /* 0x000fd20000000004 */
[----:B0-----:R-:W-:Y:S05]  /*75d0*/  @P0 BRA `(.L_x_177) ;  /* 0x00000004004c0947 */ /* 0x001fea0003800000 */
[----:B------:R-:W0:Y:S01]  /*75e0*/  S2R R14, SR_CTAID.X ;  /* 0x00000000000e7919 */ /* 0x000e220000002500 */
[----:B------:R-:W-:Y:S01]  /*75f0*/  ULDC.64 UR8, c[0x0][0x628] ;  /* 0x00018a0000087ab9 */ /* 0x000fe20000000a00 */
[----:B------:R-:W1:Y:S01]  /*7600*/  LDC R15, c[0x0][0x144] ;  /* 0x00005100ff0f7b82 */ /* 0x000e620000000800 */
[----:B------:R-:W-:Y:S01]  /*7610*/  ISETP.NE.U32.AND P0, PT, RZ, UR8, PT ;  /* 0x00000008ff007c0c */ /* 0x000fe2000bf05070 */
[----:B------:R-:W2:Y:S01]  /*7620*/  S2R R11, SR_CTAID.Y ;  /* 0x00000000000b7919 */ /* 0x000ea20000002600 */
[----:B------:R-:W-:Y:S01]  /*7630*/  ULDC UR10, c[0x0][0x150] ;  /* 0x00005400000a7ab9 */ /* 0x000fe20000000800 */
[----:B------:R-:W-:Y:S01]  /*7640*/  ULDC UR11, c[0x0][0x630] ;  /* 0x00018c00000b7ab9 */ /* 0x000fe20000000800 */
[----:B------:R-:W-:Y:S01]  /*7650*/  ISETP.NE.AND.EX P0, PT, RZ, UR9, PT, P0 ;  /* 0x00000009ff007c0c */ /* 0x000fe2000bf05300 */
[----:B------:R-:W-:Y:S01]  /*7660*/  IMAD.MOV.U32 R4, RZ, RZ, R16 ;  /* 0x000000ffff047224 */ /* 0x000fe200078e0010 */
[----:B0-----:R-:W-:-:S05]  /*7670*/  I2FP.F32.U32 R5, R14 ;  /* 0x0000000e00057245 */ /* 0x001fca0000201000 */
[----:B------:R-:W-:Y:S01]  /*7680*/  FMUL R20, R5, UR10 ;  /* 0x0000000a05147c20 */ /* 0x000fe20008400000 */
[----:B------:R-:W-:-:S05]  /*7690*/  IMAD.MOV.U32 R5, RZ, RZ, R17 ;  /* 0x000000ffff057224 */ /* 0x000fca00078e0011 */
[----:B--2---:R-:W-:Y:S05]  /*76a0*/  @!P0 BRA `(.L_x_178) ;  /* 0x0000000000288947 */ /* 0x004fea0003800000 */
[----:B------:R-:W-:Y:S02]  /*76b0*/  ULDC UR10, c[0x0][0x634] ;  /* 0x00018d00000a7ab9 */ /* 0x000fe40000000800 */
[----:B------:R-:W-:-:S05]  /*76c0*/  IADD3 R5, P0, R16, UR10, RZ ;  /* 0x0000000a10057c10 */ /* 0x000fca000ff1e0ff */
[----:B------:R-:W-:-:S04]  /*76d0*/  IMAD.X R13, RZ, RZ, R17, P0 ;  /* 0x000000ffff0d7224 */ /* 0x000fc800000e0611 */
[----:B------:R-:W-:-:S04]  /*76e0*/  IMAD.WIDE.U32 R6, R13, UR8, RZ ;  /* 0x000000080d067c25 */ /* 0x000fc8000f8e00ff */
[----:B------:R-:W-:-:S04]  /*76f0*/  IMAD.WIDE.U32 R6, P0, R5, UR9, R6 ;  /* 0x0000000905067c25 */ /* 0x000fc8000f800006 */
[----:B------:R-:W-:-:S04]  /*7700*/  IMAD.WIDE.U32 R4, R5, UR8, RZ ;  /* 0x0000000805047c25 */ /* 0x000fc8000f8e00ff */
[----:B------:R-:W-:Y:S01]  /*7710*/  IMAD.MOV.U32 R4, RZ, RZ, R7 ;  /* 0x000000ffff047224 */ /* 0x000fe200078e0007 */
[----:B------:R-:W-:Y:S01]  /*7720*/  IADD3 RZ, P1, R5, R6, RZ ;  /* 0x0000000605ff7210 */ /* 0x000fe20007f3e0ff */
[----:B------:R-:W-:-:S04]  /*7730*/  IMAD.X R5, RZ, RZ, RZ, P0 ;  /* 0x000000ffff057224 */ /* 0x000fc800000e06ff */
[----:B------:R-:W-:-:S08]  /*7740*/  IMAD.WIDE.U32.X R4, R13, UR9, R4, P1 ;  /* 0x000000090d047c25 */ /* 0x000fd000088e0404 */
.L_x_178:
[--C-:B------:R-:W-:Y:S01]  /*7750*/  SHF.R.U64 R13, R4, UR11, R5.reuse ;  /* 0x0000000b040d7c19 */ /* 0x100fe20008001205 */
[----:B------:R-:W0:Y:S01]  /*7760*/  F2I.U32.TRUNC.NTZ R20, R20 ;  /* 0x0000001400147305 */ /* 0x000e22000020f000 */
[----:B------:R-:W-:Y:S01]  /*7770*/  SHF.R.U32.HI R4, RZ, UR11, R5 ;  /* 0x0000000bff047c19 */ /* 0x000fe20008011605 */
[----:B------:R-:W-:Y:S01]  /*7780*/  ULDC.64 UR8, c[0x0][0x620] ;  /* 0x0001880000087ab9 */ /* 0x000fe20000000a00 */
[----:B------:R-:W-:Y:S01]  /*7790*/  IADD3 R7, P0, RZ, -R13, RZ ;  /* 0x8000000dff077210 */ /* 0x000fe20007f1e0ff */
[----:B------:R-:W-:Y:S01]  /*77a0*/  ULDC.64 UR10, c[0x0][0x640] ;  /* 0x00019000000a7ab9 */ /* 0x000fe20000000a00 */
[----:B------:R-:W2:Y:S03]  /*77b0*/  LDC R22, c[0x0][0x148] ;  /* 0x00005200ff167b82 */ /* 0x000ea60000000800 */
[----:B------:R-:W-:Y:S01]  /*77c0*/  IMAD.X R4, RZ, RZ, ~R4, P0 ;  /* 0x000000ffff047224 */ /* 0x000fe200000e0e04 */
[----:B------:R-:W-:-:S03]  /*77d0*/  ISETP.NE.U32.AND P0, PT, RZ, UR10, PT ;  /* 0x0000000aff007c0c */ /* 0x000fc6000bf05070 */
[----:B------:R-:W-:Y:S01]  /*77e0*/  IMAD R6, R4, UR8, RZ ;  /* 0x0000000804067c24 */ /* 0x000fe2000f8e02ff */
[----:B------:R-:W-:Y:S01]  /*77f0*/  ISETP.NE.AND.EX P0, PT, RZ, UR11, PT, P0 ;  /* 0x0000000bff007c0c */ /* 0x000fe2000bf05300 */
[----:B------:R-:W-:Y:S01]  /*7800*/  IMAD.WIDE.U32 R4, R7, UR8, R16 ;  /* 0x0000000807047c25 */ /* 0x000fe2000f8e0010 */
[----:B------:R-:W-:-:S03]  /*7810*/  ULDC UR8, c[0x0][0x618] ;  /* 0x0001860000087ab9 */ /* 0x000fc60000000800 */
[----:B------:R-:W-:Y:S01]  /*7820*/  IMAD R7, R7, UR9, R6 ;  /* 0x0000000907077c24 */ /* 0x000fe2000f8e0206 */
[----:B------:R-:W-:Y:S01]  /*7830*/  ULDC UR9, c[0x0][0x154] ;  /* 0x0000550000097ab9 */ /* 0x000fe20000000800 */
[----:B0-----:R-:W-:Y:S02]  /*7840*/  IMAD.MOV R6, RZ, RZ, -R20 ;  /* 0x000000ffff067224 */ /* 0x001fe400078e0a14 */
[----:B------:R-:W-:Y:S02]  /*7850*/  IMAD.IADD R5, R5, 0x1, R7 ;  /* 0x0000000105057824 */ /* 0x000fe400078e0207 */
[----:B-1----:R-:W-:Y:S01]  /*7860*/  IMAD R14, R15, R6, R14 ;  /* 0x000000060f0e7224 */ /* 0x002fe200078e020e */
[----:B------:R-:W-:Y:S02]  /*7870*/  I2FP.F32.U32 R6, R11 ;  /* 0x0000000b00067245 */ /* 0x000fe40000201000 */
[--C-:B------:R-:W-:Y:S02]  /*7880*/  SHF.R.U64 R15, R4, UR8, R5.reuse ;  /* 0x00000008040f7c19 */ /* 0x100fe40008001205 */
[----:B------:R-:W-:Y:S01]  /*7890*/  SHF.R.U32.HI R4, RZ, UR8, R5 ;  /* 0x00000008ff047c19 */ /* 0x000fe20008011605 */
[----:B------:R-:W-:Y:S01]  /*78a0*/  FMUL R6, R6, UR9 ;  /* 0x0000000906067c20 */ /* 0x000fe20008400000 */
[----:B------:R-:W-:-:S02]  /*78b0*/  ULDC UR8, c[0x0][0x608] ;  /* 0x0001820000087ab9 */ /* 0x000fc40000000800 */
[--C-:B------:R-:W-:Y:S01]  /*78c0*/  SHF.R.U64 R21, R15, UR8, R4.reuse ;  /* 0x000000080f157c19 */ /* 0x100fe20008001204 */
[----:B------:R0:W1:Y:S01]  /*78d0*/  F2I.U32.TRUNC.NTZ R24, R6 ;  /* 0x0000000600187305 */ /* 0x000062000020f000 */
[----:B------:R-:W-:Y:S01]  /*78e0*/  SHF.R.U32.HI R4, RZ, UR8, R4 ;  /* 0x00000008ff047c19 */ /* 0x000fe20008011604 */
[----:B------:R-:W-:-:S03]  /*78f0*/  ULDC UR8, c[0x0][0x658] ;  /* 0x0001960000087ab9 */ /* 0x000fc60000000800 */
[--C-:B------:R-:W-:Y:S02]  /*7900*/  SHF.R.U64 R20, R21, UR8, R4.reuse ;  /* 0x0000000815147c19 */ /* 0x100fe40008001204 */
[----:B------:R-:W-:-:S03]  /*7910*/  SHF.R.U32.HI R23, RZ, UR8, R4 ;  /* 0x00000008ff177c19 */ /* 0x000fc60008011604 */
[----:B------:R-:W-:Y:S02]  /*7920*/  IMAD.MOV.U32 R4, RZ, RZ, R20 ;  /* 0x000000ffff047224 */ /* 0x000fe400078e0014 */
[----:B------:R-:W-:Y:S01]  /*7930*/  IMAD.MOV.U32 R5, RZ, RZ, R23 ;  /* 0x000000ffff057224 */ /* 0x000fe200078e0017 */
[----:B0-----:R-:W-:Y:S06]  /*7940*/  @!P0 BRA `(.L_x_179) ;  /* 0x0000000000288947 */ /* 0x001fec0003800000 */
        /* <DEDUP_REMOVED lines=10> */
.L_x_179:
[----:B------:R-:W-:Y:S01]  /*79f0*/  ISETP.NE.AND P0, PT, R2, 0x1, PT ;  /* 0x000000010200780c */ /* 0x000fe20003f05270 */
[----:B------:R-:W-:Y:S01]  /*7a00*/  ULDC UR8, c[0x0][0x648] ;  /* 0x0001920000087ab9 */ /* 0x000fe20000000800 */
[----:B-1----:R-:W-:Y:S01]  /*7a10*/  IMAD.MOV R24, RZ, RZ, -R24 ;  /* 0x000000ffff187224 */ /* 0x002fe200078e0a18 */
[----:B------:R-:W-:Y:S01]  /*7a20*/  SHF.R.U64 R4, R4, UR8, R5 ;  /* 0x0000000804047c19 */ /* 0x000fe20008001205 */
[----:B------:R-:W-:Y:S01]  /*7a30*/  ULDC UR8, c[0x0][0x638] ;  /* 0x00018e0000087ab9 */ /* 0x000fe20000000800 */
[----:B------:R-:W-:Y:S01]  /*7a40*/  LOP3.LUT R21, R21, UR7, RZ, 0xc0, !PT ;  /* 0x0000000715157c12 */ /* 0x000fe2000f8ec0ff */
[----:B------:R-:W-:Y:S02]  /*7a50*/  ULDC UR9, c[0x0][0x610] ;  /* 0x0001840000097ab9 */ /* 0x000fe40000000800 */
[----:B------:R-:W-:Y:S02]  /*7a60*/  IMAD.MOV R5, RZ, RZ, -R4 ;  /* 0x000000ffff057224 */ /* 0x000fe400078e0a04 */
[----:B------:R-:W-:-:S02]  /*7a70*/  IMAD R21, R4, UR5, R21 ;  /* 0x0000000504157c24 */ /* 0x000fc4000f8e0215 */
[----:B------:R-:W-:Y:S01]  /*7a80*/  IMAD R20, R5, UR8, R20 ;  /* 0x0000000805147c24 */ /* 0x000fe2000f8e0214 */
[----:B------:R-:W-:Y:S01]  /*7a90*/  ULDC UR8, c[0x0][0x600] ;  /* 0x0001800000087ab9 */ /* 0x000fe20000000800 */
[----:B--2---:R-:W-:Y:S01]  /*7aa0*/  @P0 IMAD R14, R22, R24, R11 ;  /* 0x00000018160e0224 */ /* 0x004fe200078e020b */
[----:B------:R-:W-:Y:S01]  /*7ab0*/  LOP3.LUT R11, R15, UR4, RZ, 0xc0, !PT ;  /* 0x000000040f0b7c12 */ /* 0x000fe2000f8ec0ff */
[----:B------:R-:W-:Y:S02]  /*7ac0*/  IMAD.MOV.U32 R4, RZ, RZ, 0x1 ;  /* 0x00000001ff047424 */ /* 0x000fe400078e00ff */
[----:B------:R-:W-:Y:S02]  /*7ad0*/  IMAD R14, R21, UR9, R14 ;  /* 0x00000009150e7c24 */ /* 0x000fe4000f8e020e */
[----:B------:R-:W-:-:S05]  /*7ae0*/  IMAD R11, R20, UR8, R11 ;  /* 0x00000008140b7c24 */ /* 0x000fca000f8e020b */
[----:B------:R-:W-:Y:S02]  /*7af0*/  SEL R20, R11, R14, !P0 ;  /* 0x0000000e0b147207 */ /* 0x000fe40004000000 */
[----:B------:R-:W-:-:S07]  /*7b00*/  SEL R11, R14, R11, !P0 ;  /* 0x0000000b0e0b7207 */ /* 0x000fce0004000000 */
.L_x_177:
[----:B------:R-:W-:Y:S05]  /*7b10*/  BSYNC B1 ;  /* 0x0000000000017941 */ /* 0x000fea0003800000 */
.L_x_176:
[----:B------:R-:W-:-:S13]  /*7b20*/  LOP3.LUT P0, RZ, R4, 0xff, RZ, 0xc0, !PT ;  /* 0x000000ff04ff7812 */ /* 0x000fda000780c0ff */
[----:B------:R-:W-:Y:S05]  /*7b30*/  @P0 BRA `(.L_x_180) ;  /* 0xfffffff400300947 */ /* 0x000fea000383ffff */
[----:B------:R-:W-:Y:S05]  /*7b40*/  BSYNC B0 ;  /* 0x0000000000007941 */ /* 0x000fea0003800000 */
.L_x_169:
[----:B------:R-:W-:-:S03]  /*7b50*/  UMOV UR8, 0xffffffff ;  /* 0xffffffff00087882 */ /* 0x000fc60000000000 */
[----:B------:R-:W-:Y:S05]  /*7b60*/  BRA.DIV UR8, `(.L_x_181) ;  /* 0x0000000a087c7947 */ /* 0x000fea000b800000 */
[----:B------:R-:W-:-:S13]  /*7b70*/  ELECT P6, URZ, PT ;  /* 0x00000000003f782f */ /* 0x000fda00038c0000 */
.L_x_205:
[----:B------:R-:W-:Y:S04]  /*7b80*/  BSSY B0, `(.L_x_182) ;  /* 0x0000085000007945 */ /* 0x000fe80003800000 */
[----:B------:R-:W-:Y:S05]  /*7b90*/  @!P6 BRA `(.L_x_183) ;  /* 0x00000008000ce947 */ /* 0x000fea0003800000 */
[----:B------:R-:W-:-:S04]  /*7ba0*/  LOP3.LUT R19, R19, 0x2, RZ, 0xfc, !PT ;  /* 0x0000000213137812 */ /* 0x000fc800078efcff */
[----:B------:R-:W-:-:S13]  /*7bb0*/  ISETP.NE.AND P0, PT, R19, 0x3, PT ;  /* 0x000000031300780c */ /* 0x000fda0003f05270 */
[----:B------:R-:W-:Y:S05]  /*7bc0*/  @!P0 BRA `(.L_x_184) ;  /* 0x0000000000048947 */ /* 0x000fea0003800000 */
[----:B------:R-:W-:Y:S01]  /*7bd0*/  BPT.TRAP 0x1 ;  /* 0x000000040000795c */ /* 0x000fe20000300000 */
.L_x_184:
[----:B------:R-:W0:Y:S01]  /*7be0*/  S2R R3, SR_CgaCtaId ;  /* 0x0000000000037919 */ /* 0x000e220000008800 */
[----:B------:R-:W-:-:S04]  /*7bf0*/  MOV R2, 0x400 ;  /* 0x0000040000027802 */ /* 0x000fc80000000f00 */
[----:B0-----:R-:W-:Y:S02]  /*7c00*/  LEA R3, R3, R2, 0x18 ;  /* 0x0000000203037211 */ /* 0x001fe400078ec0ff */
[----:B------:R-:W-:-:S03]  /*7c10*/  SHF.L.U32 R2, R0, 0x1f, RZ ;  /* 0x0000001f00027819 */ /* 0x000fc600000006ff */
[----:B------:R-:W-:-:S04]  /*7c20*/  VIADD R3, R3, 0x70 ;  /* 0x0000007003037836 */ /* 0x000fc80000000000 */
[C---:B------:R-:W-:Y:S02]  /*7c30*/  IMAD R7, R12.reuse, 0x8, R3 ;  /* 0x000000080c077824 */ /* 0x040fe400078e0203 */
[----:B------:R-:W-:Y:S02]  /*7c40*/  VIADD R12, R12, 0x1 ;  /* 0x000000010c0c7836 */ /* 0x000fe40000000000 */
[----:B------:R-:W0:Y:S03]  /*7c50*/  SYNCS.PHASECHK.TRANS64.TRYWAIT P0, [R7+URZ], R2 ;  /* 0x00000002070075a7 */ /* 0x000e26000800017f */
[----:B------:R-:W-:-:S04]  /*7c60*/  ISETP.NE.AND P1, PT, R12, 0xe, PT ;  /* 0x0000000e0c00780c */ /* 0x000fc80003f25270 */
[----:B------:R-:W-:Y:S02]  /*7c70*/  SEL R5, RZ, 0x1, P1 ;  /* 0x00000001ff057807 */ /* 0x000fe40000800000 */
[----:B------:R-:W-:Y:S02]  /*7c80*/  SEL R12, R12, RZ, P1 ;  /* 0x000000ff0c0c7207 */ /* 0x000fe40000800000 */
[----:B------:R-:W-:-:S03]  /*7c90*/  LOP3.LUT R5, R0, R5, RZ, 0x3c, !PT ;  /* 0x0000000500057212 */ /* 0x000fc600078e3cff */
[----:B------:R-:W-:Y:S01]  /*7ca0*/  IMAD R9, R12, 0x8, R3 ;  /* 0x000000080c097824 */ /* 0x000fe200078e0203 */
[----:B------:R-:W-:Y:S01]  /*7cb0*/  SHF.L.U32 R4, R5, 0x1f, RZ ;  /* 0x0000001f05047819 */ /* 0x000fe200000006ff */
[----:B0-----:R-:W-:Y:S06]  /*7cc0*/  @!P0 BRA `(.L_x_185) ;  /* 0x0000000800448947 */ /* 0x001fec0003800000 */
.L_x_206:
[----:B------:R-:W1:Y:S01]  /*7cd0*/  SYNCS.PHASECHK.TRANS64.TRYWAIT P0, [R9+URZ], R4 ;  /* 0x00000004090075a7 */ /* 0x000e62000800017f */
[----:B------:R-:W-:-:S05]  /*7ce0*/  VIADD R0, R12, 0x1 ;  /* 0x000000010c007836 */ /* 0x000fca0000000000 */
[----:B------:R-:W-:-:S04]  /*7cf0*/  ISETP.NE.AND P1, PT, R0, 0xe, PT ;  /* 0x0000000e0000780c */ /* 0x000fc80003f25270 */
[----:B0-----:R-:W-:Y:S02]  /*7d00*/  SEL R2, RZ, 0x1, P1 ;  /* 0x00000001ff027807 */ /* 0x001fe40000800000 */
[----:B------:R-:W-:Y:S02]  /*7d10*/  SEL R0, R0, RZ, P1 ;  /* 0x000000ff00007207 */ /* 0x000fe40000800000 */
[----:B------:R-:W-:-:S03]  /*7d20*/  LOP3.LUT R7, R5, R2, RZ, 0x3c, !PT ;  /* 0x0000000205077212 */ /* 0x000fc600078e3cff */
[----:B------:R-:W-:Y:S01]  /*7d30*/  IMAD R6, R0, 0x8, R3 ;  /* 0x0000000800067824 */ /* 0x000fe200078e0203 */
[----:B------:R-:W-:Y:S01]  /*7d40*/  SHF.L.U32 R5, R7, 0x1f, RZ ;  /* 0x0000001f07057819 */ /* 0x000fe200000006ff */
[----:B-1----:R-:W-:Y:S06]  /*7d50*/  @!P0 BRA `(.L_x_186) ;  /* 0x0000000800348947 */ /* 0x002fec0003800000 */
.L_x_207:
[----:B------:R-:W1:Y:S01]  /*7d60*/  SYNCS.PHASECHK.TRANS64.TRYWAIT P0, [R6+URZ], R5 ;  /* 0x00000005060075a7 */ /* 0x000e62000800017f */
[----:B------:R-:W-:-:S05]  /*7d70*/  VIADD R0, R0, 0x1 ;  /* 0x0000000100007836 */ /* 0x000fca0000000000 */
[----:B------:R-:W-:-:S04]  /*7d80*/  ISETP.NE.AND P1, PT, R0, 0xe, PT ;  /* 0x0000000e0000780c */ /* 0x000fc80003f25270 */
[----:B------:R-:W-:Y:S02]  /*7d90*/  SEL R2, RZ, 0x1, P1 ;  /* 0x00000001ff027807 */ /* 0x000fe40000800000 */
[----:B------:R-:W-:Y:S02]  /*7da0*/  SEL R0, R0, RZ, P1 ;  /* 0x000000ff00007207 */ /* 0x000fe40000800000 */
[----:B------:R-:W-:-:S03]  /*7db0*/  LOP3.LUT R7, R7, R2, RZ, 0x3c, !PT ;  /* 0x0000000207077212 */ /* 0x000fc600078e3cff */
[----:B0-----:R-:W-:Y:S01]  /*7dc0*/  IMAD R9, R0, 0x8, R3 ;  /* 0x0000000800097824 */ /* 0x001fe200078e0203 */
[----:B------:R-:W-:Y:S01]  /*7dd0*/  SHF.L.U32 R4, R7, 0x1f, RZ ;  /* 0x0000001f07047819 */ /* 0x000fe200000006ff */
[----:B-1----:R-:W-:Y:S06]  /*7de0*/  @!P0 BRA `(.L_x_187) ;  /* 0x0000000800248947 */ /* 0x002fec0003800000 */
.L_x_208:
        /* <DEDUP_REMOVED lines=9> */
.L_x_209:
        /* <DEDUP_REMOVED lines=9> */
.L_x_210:
        /* <DEDUP_REMOVED lines=9> */
.L_x_211:
        /* <DEDUP_REMOVED lines=9> */
.L_x_212:
        /* <DEDUP_REMOVED lines=9> */
.L_x_213:
        /* <DEDUP_REMOVED lines=9> */
.L_x_214:
        /* <DEDUP_REMOVED lines=9> */
.L_x_215:
        /* <DEDUP_REMOVED lines=9> */
.L_x_216:
        /* <DEDUP_REMOVED lines=9> */
.L_x_217:
[----:B------:R-:W1:Y:S01]  /*8300*/  SYNCS.PHASECHK.TRANS64.TRYWAIT P0, [R6+URZ], R5 ;  /* 0x00000005060075a7 */ /* 0x000e62000800017f */
[----:B------:R-:W-:-:S05]  /*8310*/  VIADD R0, R0, 0x1 ;  /* 0x0000000100007836 */ /* 0x000fca0000000000 */
[----:B------:R-:W-:-:S04]  /*8320*/  ISETP.NE.AND P1, PT, R0, 0xe, PT ;  /* 0x0000000e0000780c */ /* 0x000fc80003f25270 */
[----:B------:R-:W-:Y:S02]  /*8330*/  SEL R2, RZ, 0x1, P1 ;  /* 0x00000001ff027807 */ /* 0x000fe40000800000 */
[----:B------:R-:W-:Y:S02]  /*8340*/  SEL R0, R0, RZ, P1 ;  /* 0x000000ff00007207 */ /* 0x000fe40000800000 */
[----:B------:R-:W-:Y:S01]  /*8350*/  LOP3.LUT R2, R7, R2, RZ, 0x3c, !PT ;  /* 0x0000000207027212 */ /* 0x000fe200078e3cff */
[----:B-1----:R-:W-:Y:S06]  /*8360*/  @!P0 BRA `(.L_x_197) ;  /* 0x00000004008c8947 */ /* 0x002fec0003800000 */
.L_x_218:
[----:B------:R-:W-:Y:S01]  /*8370*/  IMAD R3, R0, 0x8, R3 ;  /* 0x0000000800037824 */ /* 0x000fe200078e0203 */
[----:B------:R-:W-:-:S07]  /*8380*/  SHF.L.U32 R0, R2, 0x1f, RZ ;  /* 0x0000001f02007819 */ /* 0x000fce00000006ff */
.L_x_198:
[----:B--2---:R2:W3:Y:S02]  /*8390*/  SYNCS.PHASECHK.TRANS64.TRYWAIT P0, [R3+URZ], R0 ;  /* 0x00000000030075a7 */ /* 0x0044e4000800017f */
[----:B---3--:R-:W-:Y:S05]  /*83a0*/  @!P0 NANOSLEEP.SYNCS 0x989680 ;  /* 0x009896800000895d */ /* 0x008fea0003900000 */
[----:B------:R-:W3:Y:S02]  /*83b0*/  @!P0 SYNCS.PHASECHK.TRANS64 P0, [R3+URZ], R0 ;  /* 0x00000000030085a7 */ /* 0x000ee4000800007f */
[----:B---3--:R-:W-:Y:S05]  /*83c0*/  @!P0 BRA `(.L_x_198) ;  /* 0xfffffffc00f08947 */ /* 0x008fea000383ffff */
.L_x_183:
[----:B------:R-:W-:Y:S05]  /*83d0*/  BSYNC B0 ;  /* 0x0000000000007941 */ /* 0x000fea0003800000 */
.L_x_182:
[----:B------:R-:W-:Y:S05]  /*83e0*/  EXIT ;  /* 0x000000000000794d */ /* 0x000fea0003800000 */
.L_x_22:
[----:B---3--:R3:W4:Y:S02]  /*83f0*/  SYNCS.PHASECHK.TRANS64.TRYWAIT P1, [R3+URZ], R0 ;  /* 0x00000000030075a7 */ /* 0x008724000802017f */
[----:B----4-:R-:W-:Y:S05]  /*8400*/  @!P1 NANOSLEEP.SYNCS 0x989680 ;  /* 0x009896800000995d */ /* 0x010fea0003900000 */
[----:B------:R-:W4:Y:S02]  /*8410*/  @!P1 SYNCS.PHASECHK.TRANS64 P1, [R3+URZ], R0 ;  /* 0x00000000030095a7 */ /* 0x000f24000802007f */
[----:B----4-:R-:W-:Y:S05]  /*8420*/  @!P1 BRA `(.L_x_22) ;  /* 0xfffffffc00f09947 */ /* 0x010fea000383ffff */
[----:B------:R-:W-:Y:S05]  /*8430*/  BRA `(.L_x_21) ;  /* 0xffffff9000987947 */ /* 0x000fea000383ffff */
.L_x_27:
[----:B-1----:R1:W2:Y:S02]  /*8440*/  SYNCS.PHASECHK.TRANS64.TRYWAIT P1, [R5+URZ], R4 ;  /* 0x00000004050075a7 */ /* 0x0022a4000802017f */
[----:B--2---:R-:W-:Y:S05]  /*8450*/  @!P1 NANOSLEEP.SYNCS 0x989680 ;  /* 0x009896800000995d */ /* 0x004fea0003900000 */
[----:B------:R-:W2:Y:S02]  /*8460*/  @!P1 SYNCS.PHASECHK.TRANS64 P1, [R5+URZ], R4 ;  /* 0x00000004050095a7 */ /* 0x000ea4000802007f */
[----:B--2---:R-:W-:Y:S05]  /*8470*/  @!P1 BRA `(.L_x_27) ;  /* 0xfffffffc00f09947 */ /* 0x004fea000383ffff */
[----:B------:R-:W-:Y:S05]  /*8480*/  BRA `(.L_x_26) ;  /* 0xffffff9400487947 */ /* 0x000fea000383ffff */
.L_x_170:
[----:B------:R-:W-:Y:S01]  /*8490*/  BSSY B1, `(.L_x_199) ;  /* 0x0000006000017945 */ /* 0x000fe20003800000 */
[----:B------:R-:W-:-:S07]  /*84a0*/  IMAD.MOV.U32 R15, RZ, RZ, -0x1 ;  /* 0xffffffffff0f7424 */ /* 0x000fce00078e00ff */
[----:B------:R-:W-:Y:S05]  /*84b0*/  WARPSYNC.COLLECTIVE R15, `(.L_x_200) ;  /* 0x000000000f0c7348 */ /* 0x000fea0003c00000 */
[----:B------:R-:W-:Y:S02]  /*84c0*/  ELECT P6, UR62, PT ;  /* 0x00000000003e782f */ /* 0x000fe400038c0000 */
[----:B------:R-:W-:Y:S01]  /*84d0*/  MOV R14, UR62 ;  /* 0x0000003e000e7c02 */ /* 0x000fe20008000f00 */
[----:B------:R-:W-:Y:S10]  /*84e0*/  ENDCOLLECTIVE ;  /* 0x000000000000791b */ /* 0x000ff40003800000 */
.L_x_200:
[----:B------:R-:W-:Y:S05]  /*84f0*/  BSYNC B1 ;  /* 0x0000000000017941 */ /* 0x000fea0003800000 */
.L_x_199:
[----:B------:R-:W-:Y:S05]  /*8500*/  BRA `(.L_x_201) ;  /* 0xffffffe800c87947 */ /* 0x000fea000383ffff */
.L_x_173:
[----:B0-----:R0:W1:Y:S02]  /*8510*/  SYNCS.PHASECHK.TRANS64.TRYWAIT P0, [R14+URZ+0x70], R7 ;  /* 0x000070070e0075a7 */ /* 0x001064000800017f */
[----:B-1----:R-:W-:Y:S05]  /*8520*/  @!P0 NANOSLEEP.SYNCS 0x989680 ;  /* 0x009896800000895d */ /* 0x002fea0003900000 */
[----:B------:R-:W1:Y:S02]  /*8530*/  @!P0 SYNCS.PHASECHK.TRANS64 P0, [R14+URZ+0x70], R7 ;  /* 0x000070070e0085a7 */ /* 0x000e64000800007f */
[----:B-1----:R-:W-:Y:S05]  /*8540*/  @!P0 BRA `(.L_x_173) ;  /* 0xfffffffc00f08947 */ /* 0x002fea000383ffff */
[----:B------:R-:W-:Y:S05]  /*8550*/  BRA `(.L_x_202) ;  /* 0xffffffec00047947 */ /* 0x000fea000383ffff */
.L_x_181:
[----:B------:R-:W-:Y:S01]  /*8560*/  BSSY B0, `(.L_x_203) ;  /* 0x0000006000007945 */ /* 0x000fe20003800000 */
[----:B------:R-:W-:-:S07]  /*8570*/  IMAD.MOV.U32 R15, RZ, RZ, -0x1 ;  /* 0xffffffffff0f7424 */ /* 0x000fce00078e00ff */
[----:B------:R-:W-:Y:S05]  /*8580*/  WARPSYNC.COLLECTIVE R15, `(.L_x_204) ;  /* 0x000000000f0c7348 */ /* 0x000fea0003c00000 */
[----:B------:R-:W-:Y:S02]  /*8590*/  ELECT P6, UR62, PT ;  /* 0x00000000003e782f */ /* 0x000fe400038c0000 */
[----:B------:R-:W-:Y:S01]  /*85a0*/  MOV R14, UR62 ;  /* 0x0000003e000e7c02 */ /* 0x000fe20008000f00 */
[----:B------:R-:W-:Y:S10]  /*85b0*/  ENDCOLLECTIVE ;  /* 0x000000000000791b */ /* 0x000ff40003800000 */
.L_x_204:
[----:B------:R-:W-:Y:S05]  /*85c0*/  BSYNC B0 ;  /* 0x0000000000007941 */ /* 0x000fea0003800000 */
.L_x_203:
[----:B------:R-:W-:Y:S05]  /*85d0*/  BRA `(.L_x_205) ;  /* 0xfffffff400687947 */ /* 0x000fea000383ffff */
.L_x_185:
[----:B0-----:R0:W1:Y:S02]  /*85e0*/  SYNCS.PHASECHK.TRANS64.TRYWAIT P0, [R7+URZ], R2 ;  /* 0x00000002070075a7 */ /* 0x001064000800017f */
[----:B-1----:R-:W-:Y:S05]  /*85f0*/  @!P0 NANOSLEEP.SYNCS 0x989680 ;  /* 0x009896800000895d */ /* 0x002fea0003900000 */
[----:B------:R-:W1:Y:S02]  /*8600*/  @!P0 SYNCS.PHASECHK.TRANS64 P0, [R7+URZ], R2 ;  /* 0x00000002070085a7 */ /* 0x000e64000800007f */
[----:B-1----:R-:W-:Y:S05]  /*8610*/  @!P0 BRA `(.L_x_185) ;  /* 0xfffffffc00f08947 */ /* 0x002fea000383ffff */
[----:B------:R-:W-:Y:S05]  /*8620*/  BRA `(.L_x_206) ;  /* 0xfffffff400a87947 */ /* 0x000fea000383ffff */
.L_x_186:
[----:B0-----:R0:W1:Y:S02]  /*8630*/  SYNCS.PHASECHK.TRANS64.TRYWAIT P0, [R9+URZ], R4 ;  /* 0x00000004090075a7 */ /* 0x001064000800017f */
[----:B-1----:R-:W-:Y:S05]  /*8640*/  @!P0 NANOSLEEP.SYNCS 0x989680 ;  /* 0x009896800000895d */ /* 0x002fea0003900000 */
[----:B------:R-:W1:Y:S02]  /*8650*/  @!P0 SYNCS.PHASECHK.TRANS64 P0, [R9+URZ], R4 ;  /* 0x00000004090085a7 */ /* 0x000e64000800007f */
[----:B-1----:R-:W-:Y:S05]  /*8660*/  @!P0 BRA `(.L_x_186) ;  /* 0xfffffffc00f08947 */ /* 0x002fea000383ffff */
[----:B------:R-:W-:Y:S05]  /*8670*/  BRA `(.L_x_207) ;  /* 0xfffffff400b87947 */ /* 0x000fea000383ffff */
.L_x_187:
[----:B0-----:R0:W1:Y:S02]  /*8680*/  SYNCS.PHASECHK.TRANS64.TRYWAIT P0, [R6+URZ], R5 ;  /* 0x00000005060075a7 */ /* 0x001064000800017f */
[----:B-1----:R-:W-:Y:S05]  /*8690*/  @!P0 NANOSLEEP.SYNCS 0x989680 ;  /* 0x009896800000895d */ /* 0x002fea0003900000 */
[----:B------:R-:W1:Y:S02]  /*86a0*/  @!P0 SYNCS.PHASECHK.TRANS64 P0, [R6+URZ], R5 ;  /* 0x00000005060085a7 */ /* 0x000e64000800007f */
[----:B-1----:R-:W-:Y:S05]  /*86b0*/  @!P0 BRA `(.L_x_187) ;  /* 0xfffffffc00f08947 */ /* 0x002fea000383ffff */
[----:B------:R-:W-:Y:S05]  /*86c0*/  BRA `(.L_x_208) ;  /* 0xfffffff400c87947 */ /* 0x000fea000383ffff */
.L_x_188:
[----:B0-----:R0:W1:Y:S02]  /*86d0*/  SYNCS.PHASECHK.TRANS64.TRYWAIT P0, [R9+URZ], R4 ;  /* 0x00000004090075a7 */ /* 0x001064000800017f */
[----:B-1----:R-:W-:Y:S05]  /*86e0*/  @!P0 NANOSLEEP.SYNCS 0x989680 ;  /* 0x009896800000895d */ /* 0x002fea0003900000 */
[----:B------:R-:W1:Y:S02]  /*86f0*/  @!P0 SYNCS.PHASECHK.TRANS64 P0, [R9+URZ], R4 ;  /* 0x00000004090085a7 */ /* 0x000e64000800007f */
[----:B-1----:R-:W-:Y:S05]  /*8700*/  @!P0 BRA `(.L_x_188) ;  /* 0xfffffffc00f08947 */ /* 0x002fea000383ffff */
[----:B------:R-:W-:Y:S05]  /*8710*/  BRA `(.L_x_209) ;  /* 0xfffffff400d87947 */ /* 0x000fea000383ffff */
.L_x_189:
[----:B0-----:R0:W1:Y:S02]  /*8720*/  SYNCS.PHASECHK.TRANS64.TRYWAIT P0, [R6+URZ], R5 ;  /* 0x00000005060075a7 */ /* 0x001064000800017f */
[----:B-1----:R-:W-:Y:S05]  /*8730*/  @!P0 NANOSLEEP.SYNCS 0x989680 ;  /* 0x009896800000895d */ /* 0x002fea0003900000 */
[----:B------:R-:W1:Y:S02]  /*8740*/  @!P0 SYNCS.PHASECHK.TRANS64 P0, [R6+URZ], R5 ;  /* 0x00000005060085a7 */ /* 0x000e64000800007f */
[----:B-1----:R-:W-:Y:S05]  /*8750*/  @!P0 BRA `(.L_x_189) ;  /* 0xfffffffc00f08947 */ /* 0x002fea000383ffff */
[----:B------:R-:W-:Y:S05]  /*8760*/  BRA `(.L_x_210) ;  /* 0xfffffff400e87947 */ /* 0x000fea000383ffff */
.L_x_190:
[----:B0-----:R0:W1:Y:S02]  /*8770*/  SYNCS.PHASECHK.TRANS64.TRYWAIT P0, [R9+URZ], R4 ;  /* 0x00000004090075a7 */ /* 0x001064000800017f */
[----:B-1----:R-:W-:Y:S05]  /*8780*/  @!P0 NANOSLEEP.SYNCS 0x989680 ;  /* 0x009896800000895d */ /* 0x002fea0003900000 */
[----:B------:R-:W1:Y:S02]  /*8790*/  @!P0 SYNCS.PHASECHK.TRANS64 P0, [R9+URZ], R4 ;  /* 0x00000004090085a7 */ /* 0x000e64000800007f */
[----:B-1----:R-:W-:Y:S05]  /*87a0*/  @!P0 BRA `(.L_x_190) ;  /* 0xfffffffc00f08947 */ /* 0x002fea000383ffff */
[----:B------:R-:W-:Y:S05]  /*87b0*/  BRA `(.L_x_211) ;  /* 0xfffffff400f87947 */ /* 0x000fea000383ffff */
.L_x_191:
[----:B0-----:R0:W1:Y:S02]  /*87c0*/  SYNCS.PHASECHK.TRANS64.TRYWAIT P0, [R6+URZ], R5 ;  /* 0x00000005060075a7 */ /* 0x001064000800017f */
[----:B-1----:R-:W-:Y:S05]  /*87d0*/  @!P0 NANOSLEEP.SYNCS 0x989680 ;  /* 0x009896800000895d */ /* 0x002fea0003900000 */
[----:B------:R-:W1:Y:S02]  /*87e0*/  @!P0 SYNCS.PHASECHK.TRANS64 P0, [R6+URZ], R5 ;  /* 0x00000005060085a7 */ /* 0x000e64000800007f */
[----:B-1----:R-:W-:Y:S05]  /*87f0*/  @!P0 BRA `(.L_x_191) ;  /* 0xfffffffc00f08947 */ /* 0x002fea000383ffff */
[----:B------:R-:W-:Y:S05]  /*8800*/  BRA `(.L_x_212) ;  /* 0xfffffff800087947 */ /* 0x000fea000383ffff */
.L_x_192:
[----:B0-----:R0:W1:Y:S02]  /*8810*/  SYNCS.PHASECHK.TRANS64.TRYWAIT P0, [R9+URZ], R4 ;  /* 0x00000004090075a7 */ /* 0x001064000800017f */
[----:B-1----:R-:W-:Y:S05]  /*8820*/  @!P0 NANOSLEEP.SYNCS 0x989680 ;  /* 0x009896800000895d */ /* 0x002fea0003900000 */
[----:B------:R-:W1:Y:S02]  /*8830*/  @!P0 SYNCS.PHASECHK.TRANS64 P0, [R9+URZ], R4 ;  /* 0x00000004090085a7 */ /* 0x000e64000800007f */
[----:B-1----:R-:W-:Y:S05]  /*8840*/  @!P0 BRA `(.L_x_192) ;  /* 0xfffffffc00f08947 */ /* 0x002fea000383ffff */
[----:B------:R-:W-:Y:S05]  /*8850*/  BRA `(.L_x_213) ;  /* 0xfffffff800187947 */ /* 0x000fea000383ffff */
.L_x_193:
[----:B0-----:R0:W1:Y:S02]  /*8860*/  SYNCS.PHASECHK.TRANS64.TRYWAIT P0, [R6+URZ], R5 ;  /* 0x00000005060075a7 */ /* 0x001064000800017f */
[----:B-1----:R-:W-:Y:S05]  /*8870*/  @!P0 NANOSLEEP.SYNCS 0x989680 ;  /* 0x009896800000895d */ /* 0x002fea0003900000 */
[----:B------:R-:W1:Y:S02]  /*8880*/  @!P0 SYNCS.PHASECHK.TRANS64 P0, [R6+URZ], R5 ;  /* 0x00000005060085a7 */ /* 0x000e64000800007f */
[----:B-1----:R-:W-:Y:S05]  /*8890*/  @!P0 BRA `(.L_x_193) ;  /* 0xfffffffc00f08947 */ /* 0x002fea000383ffff */
[----:B------:R-:W-:Y:S05]  /*88a0*/  BRA `(.L_x_214) ;  /* 0xfffffff800287947 */ /* 0x000fea000383ffff */
.L_x_194:
[----:B0-----:R0:W1:Y:S02]  /*88b0*/  SYNCS.PHASECHK.TRANS64.TRYWAIT P0, [R9+URZ], R4 ;  /* 0x00000004090075a7 */ /* 0x001064000800017f */
[----:B-1----:R-:W-:Y:S05]  /*88c0*/  @!P0 NANOSLEEP.SYNCS 0x989680 ;  /* 0x009896800000895d */ /* 0x002fea0003900000 */
[----:B------:R-:W1:Y:S02]  /*88d0*/  @!P0 SYNCS.PHASECHK.TRANS64 P0, [R9+URZ], R4 ;  /* 0x00000004090085a7 */ /* 0x000e64000800007f */
[----:B-1----:R-:W-:Y:S05]  /*88e0*/  @!P0 BRA `(.L_x_194) ;  /* 0xfffffffc00f08947 */ /* 0x002fea000383ffff */
[----:B------:R-:W-:Y:S05]  /*88f0*/  BRA `(.L_x_215) ;  /* 0xfffffff800387947 */ /* 0x000fea000383ffff */
.L_x_195:
[----:B0-----:R0:W1:Y:S02]  /*8900*/  SYNCS.PHASECHK.TRANS64.TRYWAIT P0, [R6+URZ], R5 ;  /* 0x00000005060075a7 */ /* 0x001064000800017f */
[----:B-1----:R-:W-:Y:S05]  /*8910*/  @!P0 NANOSLEEP.SYNCS 0x989680 ;  /* 0x009896800000895d */ /* 0x002fea0003900000 */
[----:B------:R-:W1:Y:S02]  /*8920*/  @!P0 SYNCS.PHASECHK.TRANS64 P0, [R6+URZ], R5 ;  /* 0x00000005060085a7 */ /* 0x000e64000800007f */
[----:B-1----:R-:W-:Y:S05]  /*8930*/  @!P0 BRA `(.L_x_195) ;  /* 0xfffffffc00f08947 */ /* 0x002fea000383ffff */
[----:B------:R-:W-:Y:S05]  /*8940*/  BRA `(.L_x_216) ;  /* 0xfffffff800487947 */ /* 0x000fea000383ffff */
.L_x_196:
[----:B0-----:R0:W1:Y:S02]  /*8950*/  SYNCS.PHASECHK.TRANS64.TRYWAIT P0, [R9+URZ], R4 ;  /* 0x00000004090075a7 */ /* 0x001064000800017f */
[----:B-1----:R-:W-:Y:S05]  /*8960*/  @!P0 NANOSLEEP.SYNCS 0x989680 ;  /* 0x009896800000895d */ /* 0x002fea0003900000 */
[----:B------:R-:W1:Y:S02]  /*8970*/  @!P0 SYNCS.PHASECHK.TRANS64 P0, [R9+URZ], R4 ;  /* 0x00000004090085a7 */ /* 0x000e64000800007f */
[----:B-1----:R-:W-:Y:S05]  /*8980*/  @!P0 BRA `(.L_x_196) ;  /* 0xfffffffc00f08947 */ /* 0x002fea000383ffff */
[----:B------:R-:W-:Y:S05]  /*8990*/  BRA `(.L_x_217) ;  /* 0xfffffff800587947 */ /* 0x000fea000383ffff */
.L_x_197:
[----:B-1----:R1:W2:Y:S02]  /*89a0*/  SYNCS.PHASECHK.TRANS64.TRYWAIT P0, [R6+URZ], R5 ;  /* 0x00000005060075a7 */ /* 0x0022a4000800017f */
[----:B--2---:R-:W-:Y:S05]  /*89b0*/  @!P0 NANOSLEEP.SYNCS 0x989680 ;  /* 0x009896800000895d */ /* 0x004fea0003900000 */
[----:B------:R-:W2:Y:S02]  /*89c0*/  @!P0 SYNCS.PHASECHK.TRANS64 P0, [R6+URZ], R5 ;  /* 0x00000005060085a7 */ /* 0x000ea4000800007f */
[----:B--2---:R-:W-:Y:S05]  /*89d0*/  @!P0 BRA `(.L_x_197) ;  /* 0xfffffffc00f08947 */ /* 0x004fea000383ffff */
[----:B------:R-:W-:Y:S05]  /*89e0*/  BRA `(.L_x_218) ;  /* 0xfffffff800607947 */ /* 0x000fea000383ffff */
.L_x_219:
[----:B------:R-:W-:-:S00]  /*89f0*/  BRA `(.L_x_219) ;  /* 0xfffffffc00fc7947 */ /* 0x000fc0000383ffff */
[----:B------:R-:W-:-:S00]  /*8a00*/  NOP ;  /* 0x0000000000007918 */ /* 0x000fc00000000000 */
[----:B------:R-:W-:-:S00]  /*8a10*/  NOP ;  /* 0x0000000000007918 */ /* 0x000fc00000000000 */
[----:B------:R-:W-:-:S00]  /*8a20*/  NOP ;  /* 0x0000000000007918 */ /* 0x000fc00000000000 */
[----:B------:R-:W-:-:S00]  /*8a30*/  NOP ;  /* 0x0000000000007918 */ /* 0x000fc00000000000 */
[----:B------:R-:W-:-:S00]  /*8a40*/  NOP ;  /* 0x0000000000007918 */ /* 0x000fc00000000000 */
[----:B------:R-:W-:-:S00]  /*8a50*/  NOP ;  /* 0x0000000000007918 */ /* 0x000fc00000000000 */
[----:B------:R-:W-:-:S00]  /*8a60*/  NOP ;  /* 0x0000000000007918 */ /* 0x000fc00000000000 */
[----:B------:R-:W-:-:S00]  /*8a70*/  NOP ;  /* 0x0000000000007918 */ /* 0x000fc00000000000 */
.L_x_220:


//--------------------- .nv.global.init           --------------------------
	.section	.nv.global.init,"aw",@progbits
.nv.global.init:
	.type		$str$22,@object
	.size		$str$22,($str$23 - $str$22)
$str$22:
        /*0000*/ 	.byte	0x6b, 0x5f, 0x74, 0x69, 0x6c, 0x65, 0x5f, 0x63, 0x6f, 0x75, 0x6e, 0x74, 0x20, 0x3e, 0x3d, 0x20
        /*0010*/ 	.byte	0x31, 0x00
	.type		$str$23,@object
	.size		$str$23,(__unnamed_1 - $str$23)
$str$23:
        /*0012*/ 	.byte	0x2f, 0x74, 0x6d, 0x70, 0x2f, 0x63, 0x75, 0x74, 0x6c, 0x61, 0x73, 0x73, 0x5f, 0x73, 0x77, 0x65
        /*0022*/ 	.byte	0x65, 0x70, 0x5f, 0x73, 0x72, 0x63, 0x2f, 0x69, 0x6e, 0x63, 0x6c, 0x75, 0x64, 0x65, 0x2f, 0x63
        /*0032*/ 	.byte	0x75, 0x74, 0x6c, 0x61, 0x73, 0x73, 0x2f, 0x67, 0x65, 0x6d, 0x6d, 0x2f, 0x63, 0x6f, 0x6c, 0x6c
        /*0042*/ 	.byte	0x65, 0x63, 0x74, 0x69, 0x76, 0x65, 0x2f, 0x73, 0x6d, 0x39, 0x30, 0x5f, 0x6d, 0x6d, 0x61, 0x5f
        /*0052*/ 	.byte	0x74, 0x6d, 0x61, 0x5f, 0x67, 0x6d, 0x6d, 0x61, 0x5f, 0x73, 0x73, 0x5f, 0x77, 0x61, 0x72, 0x70
        /*0062*/ 	.byte	0x73, 0x70, 0x65, 0x63, 0x69, 0x61, 0x6c, 0x69, 0x7a, 0x65, 0x64, 0x2e, 0x68, 0x70, 0x70, 0x00
	.type		__unnamed_1,@object
	.size		__unnamed_1,(.L_0 - __unnamed_1)
__unnamed_1:
        /*0072*/ 	.byte	0x76, 0x6f, 0x69, 0x64, 0x20, 0x63, 0x75, 0x74, 0x6c, 0x61, 0x73, 0x73, 0x3a, 0x3a, 0x67, 0x65
        /* <DEDUP_REMOVED lines=181> */
        /*0bd2*/ 	.byte	0x69, 0x64, 0x65, 0x6e, 0x74, 0x69, 0x74, 0x79, 0x5d, 0x00
.L_0:


//--------------------- .nv.shared._ZN7cutlass13device_kernelINS_4gemm6kernel13GemmUniversalIN4cute5tupleIJiiiiEEENS1_10collective13CollectiveMmaINS1_34MainloopSm90TmaGmmaWarpSpecializedILi14ENS5_IJNS4_1CILi4EEESB_NSA_ILi1EEEEEENS1_35KernelTmaWarpSpecializedCooperativeEEENS5_IJNSA_ILi128EEESG_NSA_ILi32EEEEEENS_10bfloat16_tENS5_IJlSC_lEEESJ_SK_NS4_8TiledMMAINS4_8MMA_AtomIJNS4_4SM904GMMA28MMA_64x128x16_F32BF16BF16_SSILNSO_5MajorE0ELSQ_0ELNSO_7ScaleInE1ELSR_1EEEEEENS4_6LayoutINS5_IJNSA_ILi2EEESC_SC_EEENS5_IJSC_NSA_ILi0EEESX_EEEEENS5_IJNS4_10UnderscoreES10_S10_EEEEENS4_23SM90_TMA_LOAD_MULTICASTENS4_14ComposedLayoutINS4_7SwizzleILi2ELi4ELi3EEENS4_18smem_ptr_flag_bitsILi16EEENSU_INS5_IJNSA_ILi8EEESH_EEENS5_IJSH_SC_EEEEEEEvNS4_8identityES13_S1D_vS1E_EENS_8epilogue10collective6detail29Sm90TmaWarpSpecializedAdapterINS1H_15DefaultEpilogueISJ_SK_SK_NS1G_6thread17LinearCombinationISJ_Li1EffLNS1L_9ScaleType4KindE0ELNS_15FloatRoundStyleE2ESJ_EENS1_15EpilogueDefaultEEEEEvvEEEEvNT_6ParamsE --------------------------
	.section	.nv.shared._ZN7cutlass13device_kernelINS_4gemm6kernel13GemmUniversalIN4cute5tupleIJiiiiEEENS1_10collective13CollectiveMmaINS1_34MainloopSm90TmaGmmaWarpSpecializedILi14ENS5_IJNS4_1CILi4EEESB_NSA_ILi1EEEEEENS1_35KernelTmaWarpSpecializedCooperativeEEENS5_IJNSA_ILi128EEESG_NSA_ILi32EEEEEENS_10bfloat16_tENS5_IJlSC_lEEESJ_SK_NS4_8TiledMMAINS4_8MMA_AtomIJNS4_4SM904GMMA28MMA_64x128x16_F32BF16BF16_SSILNSO_5MajorE0ELSQ_0ELNSO_7ScaleInE1ELSR_1EEEEEENS4_6LayoutINS5_IJNSA_ILi2EEESC_SC_EEENS5_IJSC_NSA_ILi0EEESX_EEEEENS5_IJNS4_10UnderscoreES10_S10_EEEEENS4_23SM90_TMA_LOAD_MULTICASTENS4_14ComposedLayoutINS4_7SwizzleILi2ELi4ELi3EEENS4_18smem_ptr_flag_bitsILi16EEENSU_INS5_IJNSA_ILi8EEESH_EEENS5_IJSH_SC_EEEEEEEvNS4_8identityES13_S1D_vS1E_EENS_8epilogue10collective6detail29Sm90TmaWarpSpecializedAdapterINS1H_15DefaultEpilogueISJ_SK_SK_NS1G_6thread17LinearCombinationISJ_Li1EffLNS1L_9ScaleType4KindE0ELNS_15FloatRoundStyleE2ESJ_EENS1_15EpilogueDefaultEEEEEvvEEEEvNT_6ParamsE,"aw",@nobits
	.sectionflags	@""
	.align	16
	.zero		1024


//--------------------- .nv.shared.reserved.0     --------------------------
	.section	.nv.shared.reserved.0,"aw",@nobits
	.weak		__nv_reservedSMEM_offset_0_alias
	.size		__nv_reservedSMEM_offset_0_alias, 0, 0
	.other		__nv_reservedSMEM_offset_0_alias,@"STO_CUDA_RESERVED_SHARED STV_DEFAULT"
__nv_reservedSMEM_offset_0_alias:
	.zero		0


//--------------------- .nv.global                --------------------------
	.section	.nv.global,"aw",@nobits
.nv.global:
	.type		_ZN40_INTERNAL_eb4220ce_4_k_cu_99decf8f_253094cute1_E,@object
	.size		_ZN40_INTERNAL_eb4220ce_4_k_cu_99decf8f_253094cute1_E,(_ZN40_INTERNAL_eb4220ce_4_k_cu_99decf8f_253094cuda3std3__45__cpo6cbeginE - _ZN40_INTERNAL_eb4220ce_4_k_cu_99decf8f_253094cute1_E)
_ZN40_INTERNAL_eb4220ce_4_k_cu_99decf8f_253094cute1_E:
	.zero		1
	.type		_ZN40_INTERNAL_eb4220ce_4_k_cu_99decf8f_253094cuda3std3__45__cpo6cbeginE,@object
	.size		_ZN40_INTERNAL_eb4220ce_4_k_cu_99decf8f_253094cuda3std3__45__cpo6cbeginE,(_ZN40_INTERNAL_eb4220ce_4_k_cu_99decf8f_253094cuda3std3__48in_placeE - _ZN40_INTERNAL_eb4220ce_4_k_cu_99decf8f_253094cuda3std3__45__cpo6cbeginE)
_ZN40_INTERNAL_eb4220ce_4_k_cu_99decf8f_253094cuda3std3__45__cpo6cbeginE:
	.zero		1
	.type		_ZN40_INTERNAL_eb4220ce_4_k_cu_99decf8f_253094cuda3std3__48in_placeE,@object
	.size		_ZN40_INTERNAL_eb4220ce_4_k_cu_99decf8f_253094cuda3std3__48in_placeE,(_ZN40_INTERNAL_eb4220ce_4_k_cu_99decf8f_253094cuda3std6ranges3__45__cpo9iter_moveE - _ZN40_INTERNAL_eb4220ce_4_k_cu_99decf8f_253094cuda3std3__48in_placeE)
_ZN40_INTERNAL_eb4220ce_4_k_cu_99decf8f_253094cuda3std3__48in_placeE:
	.zero		1
	.type		_ZN40_INTERNAL_eb4220ce_4_k_cu_99decf8f_253094cuda3std6ranges3__45__cpo9iter_moveE,@object
	.size		_ZN40_INTERNAL_eb4220ce_4_k_cu_99decf8f_253094cuda3std6ranges3__45__cpo9iter_moveE,(_ZN40_INTERNAL_eb4220ce_4_k_cu_99decf8f_253094cuda3std3__45__cpo5beginE - _ZN40_INTERNAL_eb4220ce_4_k_cu_99decf8f_253094cuda3std6ranges3__45__cpo9iter_moveE)
_ZN40_INTERNAL_eb4220ce_4_k_cu_99decf8f_253094cuda3std6ranges3__45__cpo9iter_moveE:
	.zero		1
	.type		_ZN40_INTERNAL_eb4220ce_4_k_cu_99decf8f_253094cuda3std3__45__cpo5beginE,@object
	.size		_ZN40_INTERNAL_eb4220ce_4_k_cu_99decf8f_253094cuda3std3__45__cpo5beginE,(_ZN40_INTERNAL_eb4220ce_4_k_cu_99decf8f_253094cuda3std3__442_GLOBAL__N__eb4220ce_4_k_cu_99decf8f_253096ignoreE - _ZN40_INTERNAL_eb4220ce_4_k_cu_99decf8f_253094cuda3std3__45__cpo5beginE)
_ZN40_INTERNAL_eb4220ce_4_k_cu_99decf8f_253094cuda3std3__45__cpo5beginE:
	.zero		1
	.type		_ZN40_INTERNAL_eb4220ce_4_k_cu_99decf8f_253094cuda3std3__442_GLOBAL__N__eb4220ce_4_k_cu_99decf8f_253096ignoreE,@object
	.size		_ZN40_INTERNAL_eb4220ce_4_k_cu_99decf8f_253094cuda3std3__442_GLOBAL__N__eb4220ce_4_k_cu_99decf8f_253096ignoreE,(_ZN40_INTERNAL_eb4220ce_4_k_cu_99decf8f_253094cute7productE - _ZN40_INTERNAL_eb4220ce_4_k_cu_99decf8f_253094cuda3std3__442_GLOBAL__N__eb4220ce_4_k_cu_99decf8f_253096ignoreE)
_ZN40_INTERNAL_eb4220ce_4_k_cu_99decf8f_253094cuda3std3__442_GLOBAL__N__eb4220ce_4_k_cu_99decf8f_253096ignoreE:
	.zero		1
	.type		_ZN40_INTERNAL_eb4220ce_4_k_cu_99decf8f_253094cute7productE,@object
	.size		_ZN40_INTERNAL_eb4220ce_4_k_cu_99decf8f_253094cute7productE,(_ZN40_INTERNAL_eb4220ce_4_k_cu_99decf8f_253094cuda3std3__45__cpo3endE - _ZN40_INTERNAL_eb4220ce_4_k_cu_99decf8f_253094cute7productE)
_ZN40_INTERNAL_eb4220ce_4_k_cu_99decf8f_253094cute7productE:
	.zero		1
	.type		_ZN40_INTERNAL_eb4220ce_4_k_cu_99decf8f_253094cuda3std3__45__cpo3endE,@object
	.size		_ZN40_INTERNAL_eb4220ce_4_k_cu_99decf8f_253094cuda3std3__45__cpo3endE,(_ZN40_INTERNAL_eb4220ce_4_k_cu_99decf8f_253094cuda3std3__419piecewise_constructE - _ZN40_INTERNAL_eb4220ce_4_k_cu_99decf8f_253094cuda3std3__45__cpo3endE)
_ZN40_INTERNAL_eb4220ce_4_k_cu_99decf8f_253094cuda3std3__45__cpo3endE:
	.zero		1
	.type		_ZN40_INTERNAL_eb4220ce_4_k_cu_99decf8f_253094cuda3std3__419piecewise_constructE,@object
	.size		_ZN40_INTERNAL_eb4220ce_4_k_cu_99decf8f_253094cuda3std3__419piecewise_constructE,(_ZN40_INTERNAL_eb4220ce_4_k_cu_99decf8f_253094cuda3std3__45__cpo4cendE - _ZN40_INTERNAL_eb4220ce_4_k_cu_99decf8f_253094cuda3std3__419piecewise_constructE)
_ZN40_INTERNAL_eb4220ce_4_k_cu_99decf8f_253094cuda3std3__419piecewise_constructE:
	.zero		1
	.type		_ZN40_INTERNAL_eb4220ce_4_k_cu_99decf8f_253094cuda3std3__45__cpo4cendE,@object
	.size		_ZN40_INTERNAL_eb4220ce_4_k_cu_99decf8f_253094cuda3std3__45__cpo4cendE,(_ZN40_INTERNAL_eb4220ce_4_k_cu_99decf8f_253094cuda3std6ranges3__45__cpo4swapE - _ZN40_INTERNAL_eb4220ce_4_k_cu_99decf8f_253094cuda3std3__45__cpo4cendE)
_ZN40_INTERNAL_eb4220ce_4_k_cu_99decf8f_253094cuda3std3__45__cpo4cendE:
	.zero		1
	.type		_ZN40_INTERNAL_eb4220ce_4_k_cu_99decf8f_253094cuda3std6ranges3__45__cpo4swapE,@object
	.size		_ZN40_INTERNAL_eb4220ce_4_k_cu_99decf8f_253094cuda3std6ranges3__45__cpo4swapE,(.L_8 - _ZN40_INTERNAL_eb4220ce_4_k_cu_99decf8f_253094cuda3std6ranges3__45__cpo4swapE)
_ZN40_INTERNAL_eb4220ce_4_k_cu_99decf8f_253094cuda3std6ranges3__45__cpo4swapE:
	.zero		1
.L_8:


//--------------------- .nv.constant0._ZN7cutlass13device_kernelINS_4gemm6kernel13GemmUniversalIN4cute5tupleIJiiiiEEENS1_10collective13CollectiveMmaINS1_34MainloopSm90TmaGmmaWarpSpecializedILi14ENS5_IJNS4_1CILi4EEESB_NSA_ILi1EEEEEENS1_35KernelTmaWarpSpecializedCooperativeEEENS5_IJNSA_ILi128EEESG_NSA_ILi32EEEEEENS_10bfloat16_tENS5_IJlSC_lEEESJ_SK_NS4_8TiledMMAINS4_8MMA_AtomIJNS4_4SM904GMMA28MMA_64x128x16_F32BF16BF16_SSILNSO_5MajorE0ELSQ_0ELNSO_7ScaleInE1ELSR_1EEEEEENS4_6LayoutINS5_IJNSA_ILi2EEESC_SC_EEENS5_IJSC_NSA_ILi0EEESX_EEEEENS5_IJNS4_10UnderscoreES10_S10_EEEEENS4_23SM90_TMA_LOAD_MULTICASTENS4_14ComposedLayoutINS4_7SwizzleILi2ELi4ELi3EEENS4_18smem_ptr_flag_bitsILi16EEENSU_INS5_IJNSA_ILi8EEESH_EEENS5_IJSH_SC_EEEEEEEvNS4_8identityES13_S1D_vS1E_EENS_8epilogue10collective6detail29Sm90TmaWarpSpecializedAdapterINS1H_15DefaultEpilogueISJ_SK_SK_NS1G_6thread17LinearCombinationISJ_Li1EffLNS1L_9ScaleType4KindE0ELNS_15FloatRoundStyleE2ESJ_EENS1_15EpilogueDefaultEEEEEvvEEEEvNT_6ParamsE --------------------------
	.section	.nv.constant0._ZN7cutlass13device_kernelINS_4gemm6kernel13GemmUniversalIN4cute5tupleIJiiiiEEENS1_10collective13CollectiveMmaINS1_34MainloopSm90TmaGmmaWarpSpecializedILi14ENS5_IJNS4_1CILi4EEESB_NSA_ILi1EEEEEENS1_35KernelTmaWarpSpecializedCooperativeEEENS5_IJNSA_ILi128EEESG_NSA_ILi32EEEEEENS_10bfloat16_tENS5_IJlSC_lEEESJ_SK_NS4_8TiledMMAINS4_8MMA_AtomIJNS4_4SM904GMMA28MMA_64x128x16_F32BF16BF16_SSILNSO_5MajorE0ELSQ_0ELNSO_7ScaleInE1ELSR_1EEEEEENS4_6LayoutINS5_IJNSA_ILi2EEESC_SC_EEENS5_IJSC_NSA_ILi0EEESX_EEEEENS5_IJNS4_10UnderscoreES10_S10_EEEEENS4_23SM90_TMA_LOAD_MULTICASTENS4_14ComposedLayoutINS4_7SwizzleILi2ELi4ELi3EEENS4_18smem_ptr_flag_bitsILi16EEENSU_INS5_IJNSA_ILi8EEESH_EEENS5_IJSH_SC_EEEEEEEvNS4_8identityES13_S1D_vS1E_EENS_8epilogue10collective6detail29Sm90TmaWarpSpecializedAdapterINS1H_15DefaultEpilogueISJ_SK_SK_NS1G_6thread17LinearCombinationISJ_Li1EffLNS1L_9ScaleType4KindE0ELNS_15FloatRoundStyleE2ESJ_EENS1_15EpilogueDefaultEEEEEvvEEEEvNT_6ParamsE,"a",@progbits
	.sectionflags	@""
	.align	4
.nv.constant0._ZN7cutlass13device_kernelINS_4gemm6kernel13GemmUniversalIN4cute5tupleIJiiiiEEENS1_10collective13CollectiveMmaINS1_34MainloopSm90TmaGmmaWarpSpecializedILi14ENS5_IJNS4_1CILi4EEESB_NSA_ILi1EEEEEENS1_35KernelTmaWarpSpecializedCooperativeEEENS5_IJNSA_ILi128EEESG_NSA_ILi32EEEEEENS_10bfloat16_tENS5_IJlSC_lEEESJ_SK_NS4_8TiledMMAINS4_8MMA_AtomIJNS4_4SM904GMMA28MMA_64x128x16_F32BF16BF16_SSILNSO_5MajorE0ELSQ_0ELNSO_7ScaleInE1ELSR_1EEEEEENS4_6LayoutINS5_IJNSA_ILi2EEESC_SC_EEENS5_IJSC_NSA_ILi0EEESX_EEEEENS5_IJNS4_10UnderscoreES10_S10_EEEEENS4_23SM90_TMA_LOAD_MULTICASTENS4_14ComposedLayoutINS4_7SwizzleILi2ELi4ELi3EEENS4_18smem_ptr_flag_bitsILi16EEENSU_INS5_IJNSA_ILi8EEESH_EEENS5_IJSH_SC_EEEEEEEvNS4_8identityES13_S1D_vS1E_EENS_8epilogue10collective6detail29Sm90TmaWarpSpecializedAdapterINS1H_15DefaultEpilogueISJ_SK_SK_NS1G_6thread17LinearCombinationISJ_Li1EffLNS1L_9ScaleType4KindE0ELNS_15FloatRoundStyleE2ESJ_EENS1_15EpilogueDefaultEEEEEvvEEEEvNT_6ParamsE:
	.zero		1664


//--------------------- SYMBOLS --------------------------

	.type		.nv.reservedSmem.offset0,@object
	.size		.nv.reservedSmem.offset0,0x4
	.type		__assertfail,@function
